//
// Generated by NVIDIA NVVM Compiler
//
// Compiler Build ID: CL-36424714
// Cuda compilation tools, release 13.0, V13.0.88
// Based on NVVM 20.0.0
//

.version 9.0
.target sm_100
.address_size 64

	// .globl	_Z11matmul_fp64PKdS0_Pdi
// _ZZ11matmul_fp64PKdS0_PdiE2sA has been demoted
// _ZZ11matmul_fp64PKdS0_PdiE2sB has been demoted
// _ZZ11matmul_fp32PKfS0_PfiE2sA has been demoted
// _ZZ11matmul_fp32PKfS0_PfiE2sB has been demoted
// _ZZ11matmul_fp16PK6__halfS1_PS_iE2sA has been demoted
// _ZZ11matmul_fp16PK6__halfS1_PS_iE2sB has been demoted
// _ZZ10matmul_fp8PK13__nv_fp8_e4m3S1_PS_iE2sA has been demoted
// _ZZ10matmul_fp8PK13__nv_fp8_e4m3S1_PS_iE2sB has been demoted

.visible .entry _Z11matmul_fp64PKdS0_Pdi(
	.param .u64 .ptr .align 1 _Z11matmul_fp64PKdS0_Pdi_param_0,
	.param .u64 .ptr .align 1 _Z11matmul_fp64PKdS0_Pdi_param_1,
	.param .u64 .ptr .align 1 _Z11matmul_fp64PKdS0_Pdi_param_2,
	.param .u32 _Z11matmul_fp64PKdS0_Pdi_param_3
)
{
	.reg .pred 	%p<8>;
	.reg .b32 	%r<43>;
	.reg .b64 	%rd<13>;
	.reg .b64 	%fd<63>;
	// demoted variable
	.shared .align 8 .b8 _ZZ11matmul_fp64PKdS0_PdiE2sA[2048];
	// demoted variable
	.shared .align 8 .b8 _ZZ11matmul_fp64PKdS0_PdiE2sB[2048];
	ld.param.u64 	%rd3, [_Z11matmul_fp64PKdS0_Pdi_param_0];
	ld.param.u64 	%rd4, [_Z11matmul_fp64PKdS0_Pdi_param_1];
	ld.param.u64 	%rd5, [_Z11matmul_fp64PKdS0_Pdi_param_2];
	ld.param.u32 	%r24, [_Z11matmul_fp64PKdS0_Pdi_param_3];
	mov.u32 	%r25, %ctaid.y;
	shl.b32 	%r26, %r25, 4;
	mov.u32 	%r40, %tid.y;
	add.s32 	%r2, %r26, %r40;
	mov.u32 	%r27, %ctaid.x;
	shl.b32 	%r3, %r27, 4;
	mov.u32 	%r38, %tid.x;
	add.s32 	%r5, %r3, %r38;
	setp.lt.s32 	%p1, %r24, 1;
	mov.f64 	%fd62, 0d0000000000000000;
	@%p1 bra 	$L__BB0_7;
	add.s32 	%r28, %r24, 15;
	shr.u32 	%r29, %r28, 4;
	shl.b32 	%r30, %r40, 7;
	mov.u32 	%r31, _ZZ11matmul_fp64PKdS0_PdiE2sA;
	add.s32 	%r6, %r31, %r30;
	shl.b32 	%r32, %r38, 3;
	add.s32 	%r7, %r6, %r32;
	mov.u32 	%r33, _ZZ11matmul_fp64PKdS0_PdiE2sB;
	add.s32 	%r9, %r33, %r32;
	add.s32 	%r8, %r9, %r30;
	neg.s32 	%r42, %r29;
	mad.lo.s32 	%r34, %r40, %r24, %r38;
	add.s32 	%r41, %r34, %r3;
	shl.b32 	%r12, %r24, 4;
	mad.lo.s32 	%r39, %r24, %r2, %r38;
	cvta.to.global.u64 	%rd1, %rd3;
	cvta.to.global.u64 	%rd2, %rd4;
	mov.f64 	%fd62, 0d0000000000000000;
$L__BB0_2:
	max.u32 	%r35, %r2, %r38;
	setp.ge.u32 	%p2, %r35, %r24;
	mov.f64 	%fd60, 0d0000000000000000;
	@%p2 bra 	$L__BB0_4;
	mul.wide.u32 	%rd6, %r39, 8;
	add.s64 	%rd7, %rd1, %rd6;
	ld.global.f64 	%fd60, [%rd7];
$L__BB0_4:
	setp.ge.s32 	%p3, %r5, %r24;
	st.shared.f64 	[%r7], %fd60;
	setp.ge.u32 	%p4, %r40, %r24;
	mov.f64 	%fd61, 0d0000000000000000;
	or.pred  	%p5, %p3, %p4;
	@%p5 bra 	$L__BB0_6;
	mul.wide.u32 	%rd8, %r41, 8;
	add.s64 	%rd9, %rd2, %rd8;
	ld.global.f64 	%fd61, [%rd9];
$L__BB0_6:
	st.shared.f64 	[%r8], %fd61;
	bar.sync 	0;
	ld.shared.f64 	%fd12, [%r6];
	ld.shared.f64 	%fd13, [%r9];
	fma.rn.f64 	%fd14, %fd12, %fd13, %fd62;
	ld.shared.f64 	%fd15, [%r6+8];
	ld.shared.f64 	%fd16, [%r9+128];
	fma.rn.f64 	%fd17, %fd15, %fd16, %fd14;
	ld.shared.f64 	%fd18, [%r6+16];
	ld.shared.f64 	%fd19, [%r9+256];
	fma.rn.f64 	%fd20, %fd18, %fd19, %fd17;
	ld.shared.f64 	%fd21, [%r6+24];
	ld.shared.f64 	%fd22, [%r9+384];
	fma.rn.f64 	%fd23, %fd21, %fd22, %fd20;
	ld.shared.f64 	%fd24, [%r6+32];
	ld.shared.f64 	%fd25, [%r9+512];
	fma.rn.f64 	%fd26, %fd24, %fd25, %fd23;
	ld.shared.f64 	%fd27, [%r6+40];
	ld.shared.f64 	%fd28, [%r9+640];
	fma.rn.f64 	%fd29, %fd27, %fd28, %fd26;
	ld.shared.f64 	%fd30, [%r6+48];
	ld.shared.f64 	%fd31, [%r9+768];
	fma.rn.f64 	%fd32, %fd30, %fd31, %fd29;
	ld.shared.f64 	%fd33, [%r6+56];
	ld.shared.f64 	%fd34, [%r9+896];
	fma.rn.f64 	%fd35, %fd33, %fd34, %fd32;
	ld.shared.f64 	%fd36, [%r6+64];
	ld.shared.f64 	%fd37, [%r9+1024];
	fma.rn.f64 	%fd38, %fd36, %fd37, %fd35;
	ld.shared.f64 	%fd39, [%r6+72];
	ld.shared.f64 	%fd40, [%r9+1152];
	fma.rn.f64 	%fd41, %fd39, %fd40, %fd38;
	ld.shared.f64 	%fd42, [%r6+80];
	ld.shared.f64 	%fd43, [%r9+1280];
	fma.rn.f64 	%fd44, %fd42, %fd43, %fd41;
	ld.shared.f64 	%fd45, [%r6+88];
	ld.shared.f64 	%fd46, [%r9+1408];
	fma.rn.f64 	%fd47, %fd45, %fd46, %fd44;
	ld.shared.f64 	%fd48, [%r6+96];
	ld.shared.f64 	%fd49, [%r9+1536];
	fma.rn.f64 	%fd50, %fd48, %fd49, %fd47;
	ld.shared.f64 	%fd51, [%r6+104];
	ld.shared.f64 	%fd52, [%r9+1664];
	fma.rn.f64 	%fd53, %fd51, %fd52, %fd50;
	ld.shared.f64 	%fd54, [%r6+112];
	ld.shared.f64 	%fd55, [%r9+1792];
	fma.rn.f64 	%fd56, %fd54, %fd55, %fd53;
	ld.shared.f64 	%fd57, [%r6+120];
	ld.shared.f64 	%fd58, [%r9+1920];
	fma.rn.f64 	%fd62, %fd57, %fd58, %fd56;
	bar.sync 	0;
	add.s32 	%r42, %r42, 1;
	setp.ne.s32 	%p6, %r42, 0;
	add.s32 	%r41, %r41, %r12;
	add.s32 	%r40, %r40, 16;
	add.s32 	%r39, %r39, 16;
	add.s32 	%r38, %r38, 16;
	@%p6 bra 	$L__BB0_2;
$L__BB0_7:
	max.s32 	%r36, %r2, %r5;
	setp.ge.s32 	%p7, %r36, %r24;
	@%p7 bra 	$L__BB0_9;
	mad.lo.s32 	%r37, %r24, %r2, %r5;
	cvta.to.global.u64 	%rd10, %rd5;
	mul.wide.s32 	%rd11, %r37, 8;
	add.s64 	%rd12, %rd10, %rd11;
	st.global.f64 	[%rd12], %fd62;
$L__BB0_9:
	ret;

}
	// .globl	_Z11matmul_fp32PKfS0_Pfi
.visible .entry _Z11matmul_fp32PKfS0_Pfi(
	.param .u64 .ptr .align 1 _Z11matmul_fp32PKfS0_Pfi_param_0,
	.param .u64 .ptr .align 1 _Z11matmul_fp32PKfS0_Pfi_param_1,
	.param .u64 .ptr .align 1 _Z11matmul_fp32PKfS0_Pfi_param_2,
	.param .u32 _Z11matmul_fp32PKfS0_Pfi_param_3
)
{
	.reg .pred 	%p<8>;
	.reg .b32 	%r<43>;
	.reg .b32 	%f<63>;
	.reg .b64 	%rd<13>;
	// demoted variable
	.shared .align 4 .b8 _ZZ11matmul_fp32PKfS0_PfiE2sA[1024];
	// demoted variable
	.shared .align 4 .b8 _ZZ11matmul_fp32PKfS0_PfiE2sB[1024];
	ld.param.u64 	%rd3, [_Z11matmul_fp32PKfS0_Pfi_param_0];
	ld.param.u64 	%rd4, [_Z11matmul_fp32PKfS0_Pfi_param_1];
	ld.param.u64 	%rd5, [_Z11matmul_fp32PKfS0_Pfi_param_2];
	ld.param.u32 	%r24, [_Z11matmul_fp32PKfS0_Pfi_param_3];
	mov.u32 	%r25, %ctaid.y;
	shl.b32 	%r26, %r25, 4;
	mov.u32 	%r40, %tid.y;
	add.s32 	%r2, %r26, %r40;
	mov.u32 	%r27, %ctaid.x;
	shl.b32 	%r3, %r27, 4;
	mov.u32 	%r38, %tid.x;
	add.s32 	%r5, %r3, %r38;
	setp.lt.s32 	%p1, %r24, 1;
	mov.f32 	%f62, 0f00000000;
	@%p1 bra 	$L__BB1_7;
	add.s32 	%r28, %r24, 15;
	shr.u32 	%r29, %r28, 4;
	shl.b32 	%r30, %r40, 6;
	mov.u32 	%r31, _ZZ11matmul_fp32PKfS0_PfiE2sA;
	add.s32 	%r6, %r31, %r30;
	shl.b32 	%r32, %r38, 2;
	add.s32 	%r7, %r6, %r32;
	mov.u32 	%r33, _ZZ11matmul_fp32PKfS0_PfiE2sB;
	add.s32 	%r9, %r33, %r32;
	add.s32 	%r8, %r9, %r30;
	neg.s32 	%r42, %r29;
	mad.lo.s32 	%r34, %r40, %r24, %r38;
	add.s32 	%r41, %r34, %r3;
	shl.b32 	%r12, %r24, 4;
	mad.lo.s32 	%r39, %r24, %r2, %r38;
	cvta.to.global.u64 	%rd1, %rd3;
	cvta.to.global.u64 	%rd2, %rd4;
	mov.f32 	%f62, 0f00000000;
$L__BB1_2:
	max.u32 	%r35, %r2, %r38;
	setp.ge.u32 	%p2, %r35, %r24;
	mov.f32 	%f60, 0f00000000;
	@%p2 bra 	$L__BB1_4;
	mul.wide.u32 	%rd6, %r39, 4;
	add.s64 	%rd7, %rd1, %rd6;
	ld.global.f32 	%f60, [%rd7];
$L__BB1_4:
	setp.ge.s32 	%p3, %r5, %r24;
	st.shared.f32 	[%r7], %f60;
	setp.ge.u32 	%p4, %r40, %r24;
	mov.f32 	%f61, 0f00000000;
	or.pred  	%p5, %p3, %p4;
	@%p5 bra 	$L__BB1_6;
	mul.wide.u32 	%rd8, %r41, 4;
	add.s64 	%rd9, %rd2, %rd8;
	ld.global.f32 	%f61, [%rd9];
$L__BB1_6:
	st.shared.f32 	[%r8], %f61;
	bar.sync 	0;
	ld.shared.f32 	%f12, [%r6];
	ld.shared.f32 	%f13, [%r9];
	fma.rn.f32 	%f14, %f12, %f13, %f62;
	ld.shared.f32 	%f15, [%r6+4];
	ld.shared.f32 	%f16, [%r9+64];
	fma.rn.f32 	%f17, %f15, %f16, %f14;
	ld.shared.f32 	%f18, [%r6+8];
	ld.shared.f32 	%f19, [%r9+128];
	fma.rn.f32 	%f20, %f18, %f19, %f17;
	ld.shared.f32 	%f21, [%r6+12];
	ld.shared.f32 	%f22, [%r9+192];
	fma.rn.f32 	%f23, %f21, %f22, %f20;
	ld.shared.f32 	%f24, [%r6+16];
	ld.shared.f32 	%f25, [%r9+256];
	fma.rn.f32 	%f26, %f24, %f25, %f23;
	ld.shared.f32 	%f27, [%r6+20];
	ld.shared.f32 	%f28, [%r9+320];
	fma.rn.f32 	%f29, %f27, %f28, %f26;
	ld.shared.f32 	%f30, [%r6+24];
	ld.shared.f32 	%f31, [%r9+384];
	fma.rn.f32 	%f32, %f30, %f31, %f29;
	ld.shared.f32 	%f33, [%r6+28];
	ld.shared.f32 	%f34, [%r9+448];
	fma.rn.f32 	%f35, %f33, %f34, %f32;
	ld.shared.f32 	%f36, [%r6+32];
	ld.shared.f32 	%f37, [%r9+512];
	fma.rn.f32 	%f38, %f36, %f37, %f35;
	ld.shared.f32 	%f39, [%r6+36];
	ld.shared.f32 	%f40, [%r9+576];
	fma.rn.f32 	%f41, %f39, %f40, %f38;
	ld.shared.f32 	%f42, [%r6+40];
	ld.shared.f32 	%f43, [%r9+640];
	fma.rn.f32 	%f44, %f42, %f43, %f41;
	ld.shared.f32 	%f45, [%r6+44];
	ld.shared.f32 	%f46, [%r9+704];
	fma.rn.f32 	%f47, %f45, %f46, %f44;
	ld.shared.f32 	%f48, [%r6+48];
	ld.shared.f32 	%f49, [%r9+768];
	fma.rn.f32 	%f50, %f48, %f49, %f47;
	ld.shared.f32 	%f51, [%r6+52];
	ld.shared.f32 	%f52, [%r9+832];
	fma.rn.f32 	%f53, %f51, %f52, %f50;
	ld.shared.f32 	%f54, [%r6+56];
	ld.shared.f32 	%f55, [%r9+896];
	fma.rn.f32 	%f56, %f54, %f55, %f53;
	ld.shared.f32 	%f57, [%r6+60];
	ld.shared.f32 	%f58, [%r9+960];
	fma.rn.f32 	%f62, %f57, %f58, %f56;
	bar.sync 	0;
	add.s32 	%r42, %r42, 1;
	setp.ne.s32 	%p6, %r42, 0;
	add.s32 	%r41, %r41, %r12;
	add.s32 	%r40, %r40, 16;
	add.s32 	%r39, %r39, 16;
	add.s32 	%r38, %r38, 16;
	@%p6 bra 	$L__BB1_2;
$L__BB1_7:
	max.s32 	%r36, %r2, %r5;
	setp.ge.s32 	%p7, %r36, %r24;
	@%p7 bra 	$L__BB1_9;
	mad.lo.s32 	%r37, %r24, %r2, %r5;
	cvta.to.global.u64 	%rd10, %rd5;
	mul.wide.s32 	%rd11, %r37, 4;
	add.s64 	%rd12, %rd10, %rd11;
	st.global.f32 	[%rd12], %f62;
$L__BB1_9:
	ret;

}
	// .globl	_Z11matmul_fp16PK6__halfS1_PS_i
.visible .entry _Z11matmul_fp16PK6__halfS1_PS_i(
	.param .u64 .ptr .align 1 _Z11matmul_fp16PK6__halfS1_PS_i_param_0,
	.param .u64 .ptr .align 1 _Z11matmul_fp16PK6__halfS1_PS_i_param_1,
	.param .u64 .ptr .align 1 _Z11matmul_fp16PK6__halfS1_PS_i_param_2,
	.param .u32 _Z11matmul_fp16PK6__halfS1_PS_i_param_3
)
{
	.reg .pred 	%p<18>;
	.reg .b16 	%rs<321>;
	.reg .b32 	%r<68>;
	.reg .b32 	%f<2>;
	.reg .b64 	%rd<21>;
	// demoted variable
	.shared .align 2 .b8 _ZZ11matmul_fp16PK6__halfS1_PS_iE2sA[512];
	// demoted variable
	.shared .align 2 .b8 _ZZ11matmul_fp16PK6__halfS1_PS_iE2sB[512];
	ld.param.u64 	%rd4, [_Z11matmul_fp16PK6__halfS1_PS_i_param_0];
	ld.param.u64 	%rd5, [_Z11matmul_fp16PK6__halfS1_PS_i_param_1];
	ld.param.u64 	%rd3, [_Z11matmul_fp16PK6__halfS1_PS_i_param_2];
	ld.param.u32 	%r33, [_Z11matmul_fp16PK6__halfS1_PS_i_param_3];
	cvta.to.global.u64 	%rd1, %rd5;
	cvta.to.global.u64 	%rd2, %rd4;
	mov.u32 	%r34, %ctaid.y;
	shl.b32 	%r35, %r34, 4;
	mov.u32 	%r1, %tid.y;
	add.s32 	%r2, %r35, %r1;
	mov.u32 	%r36, %ctaid.x;
	shl.b32 	%r3, %r36, 4;
	mov.u32 	%r4, %tid.x;
	add.s32 	%r5, %r3, %r4;
	mov.f32 	%f1, 0f00000000;
	// begin inline asm
	{  cvt.rn.f16.f32 %rs319, %f1;}

	// end inline asm
	setp.lt.s32 	%p1, %r33, 1;
	mov.u16 	%rs320, %rs319;
	@%p1 bra 	$L__BB2_19;
	add.s32 	%r6, %r33, 15;
	shl.b32 	%r38, %r1, 5;
	mov.u32 	%r39, _ZZ11matmul_fp16PK6__halfS1_PS_iE2sA;
	add.s32 	%r7, %r39, %r38;
	shl.b32 	%r40, %r4, 1;
	add.s32 	%r8, %r7, %r40;
	mul.lo.s32 	%r9, %r33, %r2;
	mov.u32 	%r41, _ZZ11matmul_fp16PK6__halfS1_PS_iE2sB;
	add.s32 	%r11, %r41, %r40;
	add.s32 	%r10, %r11, %r38;
	setp.lt.u32 	%p2, %r33, 17;
	mov.b32 	%r67, 0;
	mov.u16 	%rs320, %rs319;
	@%p2 bra 	$L__BB2_13;
	shr.u32 	%r42, %r6, 4;
	and.b32  	%r43, %r42, 134217726;
	neg.s32 	%r66, %r43;
	add.s32 	%r44, %r1, 16;
	mad.lo.s32 	%r45, %r33, %r44, %r4;
	add.s32 	%r64, %r45, %r3;
	shl.b32 	%r14, %r33, 5;
	mad.lo.s32 	%r46, %r1, %r33, %r4;
	add.s32 	%r63, %r46, %r3;
	add.s32 	%r47, %r4, %r9;
	add.s32 	%r62, %r47, 16;
	mov.u32 	%r61, %r4;
	mov.u32 	%r65, %r1;
	mov.u16 	%rs320, %rs319;
$L__BB2_3:
	max.u32 	%r48, %r2, %r61;
	setp.ge.u32 	%p3, %r48, %r33;
	mov.u16 	%rs312, %rs319;
	@%p3 bra 	$L__BB2_5;
	add.s32 	%r49, %r62, -16;
	mul.wide.u32 	%rd6, %r49, 2;
	add.s64 	%rd7, %rd2, %rd6;
	ld.global.u16 	%rs312, [%rd7];
$L__BB2_5:
	setp.ge.s32 	%p4, %r5, %r33;
	st.shared.u16 	[%r8], %rs312;
	setp.ge.u32 	%p5, %r65, %r33;
	or.pred  	%p6, %p4, %p5;
	mov.u16 	%rs313, %rs319;
	@%p6 bra 	$L__BB2_7;
	mul.wide.u32 	%rd8, %r63, 2;
	add.s64 	%rd9, %rd1, %rd8;
	ld.global.u16 	%rs313, [%rd9];
$L__BB2_7:
	st.shared.u16 	[%r10], %rs313;
	bar.sync 	0;
	ld.shared.u16 	%rs24, [%r7];
	ld.shared.u16 	%rs25, [%r11];
	// begin inline asm
	{mul.f16 %rs23,%rs24,%rs25;
}
	// end inline asm
	// begin inline asm
	{add.f16 %rs26,%rs320,%rs23;
}
	// end inline asm
	ld.shared.u16 	%rs30, [%r7+2];
	ld.shared.u16 	%rs31, [%r11+32];
	// begin inline asm
	{mul.f16 %rs29,%rs30,%rs31;
}
	// end inline asm
	// begin inline asm
	{add.f16 %rs32,%rs26,%rs29;
}
	// end inline asm
	ld.shared.u16 	%rs36, [%r7+4];
	ld.shared.u16 	%rs37, [%r11+64];
	// begin inline asm
	{mul.f16 %rs35,%rs36,%rs37;
}
	// end inline asm
	// begin inline asm
	{add.f16 %rs38,%rs32,%rs35;
}
	// end inline asm
	ld.shared.u16 	%rs42, [%r7+6];
	ld.shared.u16 	%rs43, [%r11+96];
	// begin inline asm
	{mul.f16 %rs41,%rs42,%rs43;
}
	// end inline asm
	// begin inline asm
	{add.f16 %rs44,%rs38,%rs41;
}
	// end inline asm
	ld.shared.u16 	%rs48, [%r7+8];
	ld.shared.u16 	%rs49, [%r11+128];
	// begin inline asm
	{mul.f16 %rs47,%rs48,%rs49;
}
	// end inline asm
	// begin inline asm
	{add.f16 %rs50,%rs44,%rs47;
}
	// end inline asm
	ld.shared.u16 	%rs54, [%r7+10];
	ld.shared.u16 	%rs55, [%r11+160];
	// begin inline asm
	{mul.f16 %rs53,%rs54,%rs55;
}
	// end inline asm
	// begin inline asm
	{add.f16 %rs56,%rs50,%rs53;
}
	// end inline asm
	ld.shared.u16 	%rs60, [%r7+12];
	ld.shared.u16 	%rs61, [%r11+192];
	// begin inline asm
	{mul.f16 %rs59,%rs60,%rs61;
}
	// end inline asm
	// begin inline asm
	{add.f16 %rs62,%rs56,%rs59;
}
	// end inline asm
	ld.shared.u16 	%rs66, [%r7+14];
	ld.shared.u16 	%rs67, [%r11+224];
	// begin inline asm
	{mul.f16 %rs65,%rs66,%rs67;
}
	// end inline asm
	// begin inline asm
	{add.f16 %rs68,%rs62,%rs65;
}
	// end inline asm
	ld.shared.u16 	%rs72, [%r7+16];
	ld.shared.u16 	%rs73, [%r11+256];
	// begin inline asm
	{mul.f16 %rs71,%rs72,%rs73;
}
	// end inline asm
	// begin inline asm
	{add.f16 %rs74,%rs68,%rs71;
}
	// end inline asm
	ld.shared.u16 	%rs78, [%r7+18];
	ld.shared.u16 	%rs79, [%r11+288];
	// begin inline asm
	{mul.f16 %rs77,%rs78,%rs79;
}
	// end inline asm
	// begin inline asm
	{add.f16 %rs80,%rs74,%rs77;
}
	// end inline asm
	ld.shared.u16 	%rs84, [%r7+20];
	ld.shared.u16 	%rs85, [%r11+320];
	// begin inline asm
	{mul.f16 %rs83,%rs84,%rs85;
}
	// end inline asm
	// begin inline asm
	{add.f16 %rs86,%rs80,%rs83;
}
	// end inline asm
	ld.shared.u16 	%rs90, [%r7+22];
	ld.shared.u16 	%rs91, [%r11+352];
	// begin inline asm
	{mul.f16 %rs89,%rs90,%rs91;
}
	// end inline asm
	// begin inline asm
	{add.f16 %rs92,%rs86,%rs89;
}
	// end inline asm
	ld.shared.u16 	%rs96, [%r7+24];
	ld.shared.u16 	%rs97, [%r11+384];
	// begin inline asm
	{mul.f16 %rs95,%rs96,%rs97;
}
	// end inline asm
	// begin inline asm
	{add.f16 %rs98,%rs92,%rs95;
}
	// end inline asm
	ld.shared.u16 	%rs102, [%r7+26];
	ld.shared.u16 	%rs103, [%r11+416];
	// begin inline asm
	{mul.f16 %rs101,%rs102,%rs103;
}
	// end inline asm
	// begin inline asm
	{add.f16 %rs104,%rs98,%rs101;
}
	// end inline asm
	ld.shared.u16 	%rs108, [%r7+28];
	ld.shared.u16 	%rs109, [%r11+448];
	// begin inline asm
	{mul.f16 %rs107,%rs108,%rs109;
}
	// end inline asm
	// begin inline asm
	{add.f16 %rs110,%rs104,%rs107;
}
	// end inline asm
	ld.shared.u16 	%rs114, [%r7+30];
	ld.shared.u16 	%rs115, [%r11+480];
	// begin inline asm
	{mul.f16 %rs113,%rs114,%rs115;
}
	// end inline asm
	// begin inline asm
	{add.f16 %rs116,%rs110,%rs113;
}
	// end inline asm
	bar.sync 	0;
	add.s32 	%r50, %r61, 16;
	max.u32 	%r51, %r2, %r50;
	setp.ge.u32 	%p7, %r51, %r33;
	mov.u16 	%rs314, %rs319;
	@%p7 bra 	$L__BB2_9;
	mul.wide.u32 	%rd10, %r62, 2;
	add.s64 	%rd11, %rd2, %rd10;
	ld.global.u16 	%rs314, [%rd11];
$L__BB2_9:
	st.shared.u16 	[%r8], %rs314;
	add.s32 	%r52, %r65, 16;
	setp.ge.u32 	%p9, %r52, %r33;
	or.pred  	%p10, %p4, %p9;
	mov.u16 	%rs315, %rs319;
	@%p10 bra 	$L__BB2_11;
	mul.wide.u32 	%rd12, %r64, 2;
	add.s64 	%rd13, %rd1, %rd12;
	ld.global.u16 	%rs315, [%rd13];
$L__BB2_11:
	st.shared.u16 	[%r10], %rs315;
	bar.sync 	0;
	ld.shared.u16 	%rs120, [%r7];
	ld.shared.u16 	%rs121, [%r11];
	// begin inline asm
	{mul.f16 %rs119,%rs120,%rs121;
}
	// end inline asm
	// begin inline asm
	{add.f16 %rs122,%rs116,%rs119;
}
	// end inline asm
	ld.shared.u16 	%rs126, [%r7+2];
	ld.shared.u16 	%rs127, [%r11+32];
	// begin inline asm
	{mul.f16 %rs125,%rs126,%rs127;
}
	// end inline asm
	// begin inline asm
	{add.f16 %rs128,%rs122,%rs125;
}
	// end inline asm
	ld.shared.u16 	%rs132, [%r7+4];
	ld.shared.u16 	%rs133, [%r11+64];
	// begin inline asm
	{mul.f16 %rs131,%rs132,%rs133;
}
	// end inline asm
	// begin inline asm
	{add.f16 %rs134,%rs128,%rs131;
}
	// end inline asm
	ld.shared.u16 	%rs138, [%r7+6];
	ld.shared.u16 	%rs139, [%r11+96];
	// begin inline asm
	{mul.f16 %rs137,%rs138,%rs139;
}
	// end inline asm
	// begin inline asm
	{add.f16 %rs140,%rs134,%rs137;
}
	// end inline asm
	ld.shared.u16 	%rs144, [%r7+8];
	ld.shared.u16 	%rs145, [%r11+128];
	// begin inline asm
	{mul.f16 %rs143,%rs144,%rs145;
}
	// end inline asm
	// begin inline asm
	{add.f16 %rs146,%rs140,%rs143;
}
	// end inline asm
	ld.shared.u16 	%rs150, [%r7+10];
	ld.shared.u16 	%rs151, [%r11+160];
	// begin inline asm
	{mul.f16 %rs149,%rs150,%rs151;
}
	// end inline asm
	// begin inline asm
	{add.f16 %rs152,%rs146,%rs149;
}
	// end inline asm
	ld.shared.u16 	%rs156, [%r7+12];
	ld.shared.u16 	%rs157, [%r11+192];
	// begin inline asm
	{mul.f16 %rs155,%rs156,%rs157;
}
	// end inline asm
	// begin inline asm
	{add.f16 %rs158,%rs152,%rs155;
}
	// end inline asm
	ld.shared.u16 	%rs162, [%r7+14];
	ld.shared.u16 	%rs163, [%r11+224];
	// begin inline asm
	{mul.f16 %rs161,%rs162,%rs163;
}
	// end inline asm
	// begin inline asm
	{add.f16 %rs164,%rs158,%rs161;
}
	// end inline asm
	ld.shared.u16 	%rs168, [%r7+16];
	ld.shared.u16 	%rs169, [%r11+256];
	// begin inline asm
	{mul.f16 %rs167,%rs168,%rs169;
}
	// end inline asm
	// begin inline asm
	{add.f16 %rs170,%rs164,%rs167;
}
	// end inline asm
	ld.shared.u16 	%rs174, [%r7+18];
	ld.shared.u16 	%rs175, [%r11+288];
	// begin inline asm
	{mul.f16 %rs173,%rs174,%rs175;
}
	// end inline asm
	// begin inline asm
	{add.f16 %rs176,%rs170,%rs173;
}
	// end inline asm
	ld.shared.u16 	%rs180, [%r7+20];
	ld.shared.u16 	%rs181, [%r11+320];
	// begin inline asm
	{mul.f16 %rs179,%rs180,%rs181;
}
	// end inline asm
	// begin inline asm
	{add.f16 %rs182,%rs176,%rs179;
}
	// end inline asm
	ld.shared.u16 	%rs186, [%r7+22];
	ld.shared.u16 	%rs187, [%r11+352];
	// begin inline asm
	{mul.f16 %rs185,%rs186,%rs187;
}
	// end inline asm
	// begin inline asm
	{add.f16 %rs188,%rs182,%rs185;
}
	// end inline asm
	ld.shared.u16 	%rs192, [%r7+24];
	ld.shared.u16 	%rs193, [%r11+384];
	// begin inline asm
	{mul.f16 %rs191,%rs192,%rs193;
}
	// end inline asm
	// begin inline asm
	{add.f16 %rs194,%rs188,%rs191;
}
	// end inline asm
	ld.shared.u16 	%rs198, [%r7+26];
	ld.shared.u16 	%rs199, [%r11+416];
	// begin inline asm
	{mul.f16 %rs197,%rs198,%rs199;
}
	// end inline asm
	// begin inline asm
	{add.f16 %rs200,%rs194,%rs197;
}
	// end inline asm
	ld.shared.u16 	%rs204, [%r7+28];
	ld.shared.u16 	%rs205, [%r11+448];
	// begin inline asm
	{mul.f16 %rs203,%rs204,%rs205;
}
	// end inline asm
	// begin inline asm
	{add.f16 %rs206,%rs200,%rs203;
}
	// end inline asm
	ld.shared.u16 	%rs210, [%r7+30];
	ld.shared.u16 	%rs211, [%r11+480];
	// begin inline asm
	{mul.f16 %rs209,%rs210,%rs211;
}
	// end inline asm
	// begin inline asm
	{add.f16 %rs320,%rs206,%rs209;
}
	// end inline asm
	bar.sync 	0;
	add.s32 	%r66, %r66, 2;
	add.s32 	%r65, %r65, 32;
	add.s32 	%r64, %r64, %r14;
	add.s32 	%r63, %r63, %r14;
	add.s32 	%r62, %r62, 32;
	add.s32 	%r61, %r61, 32;
	setp.ne.s32 	%p11, %r66, 0;
	@%p11 bra 	$L__BB2_3;
	and.b32  	%r67, %r6, 2147483616;
$L__BB2_13:
	and.b32  	%r53, %r6, 16;
	setp.eq.s32 	%p12, %r53, 0;
	@%p12 bra 	$L__BB2_19;
	add.s32 	%r54, %r67, %r4;
	max.u32 	%r55, %r2, %r54;
	setp.ge.u32 	%p13, %r55, %r33;
	mov.u16 	%rs318, %rs319;
	@%p13 bra 	$L__BB2_16;
	add.s32 	%r56, %r54, %r9;
	mul.wide.u32 	%rd14, %r56, 2;
	add.s64 	%rd15, %rd2, %rd14;
	ld.global.u16 	%rs318, [%rd15];
$L__BB2_16:
	setp.ge.s32 	%p14, %r5, %r33;
	st.shared.u16 	[%r8], %rs318;
	add.s32 	%r57, %r67, %r1;
	setp.ge.u32 	%p15, %r57, %r33;
	or.pred  	%p16, %p14, %p15;
	@%p16 bra 	$L__BB2_18;
	mad.lo.s32 	%r58, %r57, %r33, %r5;
	mul.wide.u32 	%rd16, %r58, 2;
	add.s64 	%rd17, %rd1, %rd16;
	ld.global.u16 	%rs319, [%rd17];
$L__BB2_18:
	st.shared.u16 	[%r10], %rs319;
	bar.sync 	0;
	ld.shared.u16 	%rs216, [%r7];
	ld.shared.u16 	%rs217, [%r11];
	// begin inline asm
	{mul.f16 %rs215,%rs216,%rs217;
}
	// end inline asm
	// begin inline asm
	{add.f16 %rs218,%rs320,%rs215;
}
	// end inline asm
	ld.shared.u16 	%rs222, [%r7+2];
	ld.shared.u16 	%rs223, [%r11+32];
	// begin inline asm
	{mul.f16 %rs221,%rs222,%rs223;
}
	// end inline asm
	// begin inline asm
	{add.f16 %rs224,%rs218,%rs221;
}
	// end inline asm
	ld.shared.u16 	%rs228, [%r7+4];
	ld.shared.u16 	%rs229, [%r11+64];
	// begin inline asm
	{mul.f16 %rs227,%rs228,%rs229;
}
	// end inline asm
	// begin inline asm
	{add.f16 %rs230,%rs224,%rs227;
}
	// end inline asm
	ld.shared.u16 	%rs234, [%r7+6];
	ld.shared.u16 	%rs235, [%r11+96];
	// begin inline asm
	{mul.f16 %rs233,%rs234,%rs235;
}
	// end inline asm
	// begin inline asm
	{add.f16 %rs236,%rs230,%rs233;
}
	// end inline asm
	ld.shared.u16 	%rs240, [%r7+8];
	ld.shared.u16 	%rs241, [%r11+128];
	// begin inline asm
	{mul.f16 %rs239,%rs240,%rs241;
}
	// end inline asm
	// begin inline asm
	{add.f16 %rs242,%rs236,%rs239;
}
	// end inline asm
	ld.shared.u16 	%rs246, [%r7+10];
	ld.shared.u16 	%rs247, [%r11+160];
	// begin inline asm
	{mul.f16 %rs245,%rs246,%rs247;
}
	// end inline asm
	// begin inline asm
	{add.f16 %rs248,%rs242,%rs245;
}
	// end inline asm
	ld.shared.u16 	%rs252, [%r7+12];
	ld.shared.u16 	%rs253, [%r11+192];
	// begin inline asm
	{mul.f16 %rs251,%rs252,%rs253;
}
	// end inline asm
	// begin inline asm
	{add.f16 %rs254,%rs248,%rs251;
}
	// end inline asm
	ld.shared.u16 	%rs258, [%r7+14];
	ld.shared.u16 	%rs259, [%r11+224];
	// begin inline asm
	{mul.f16 %rs257,%rs258,%rs259;
}
	// end inline asm
	// begin inline asm
	{add.f16 %rs260,%rs254,%rs257;
}
	// end inline asm
	ld.shared.u16 	%rs264, [%r7+16];
	ld.shared.u16 	%rs265, [%r11+256];
	// begin inline asm
	{mul.f16 %rs263,%rs264,%rs265;
}
	// end inline asm
	// begin inline asm
	{add.f16 %rs266,%rs260,%rs263;
}
	// end inline asm
	ld.shared.u16 	%rs270, [%r7+18];
	ld.shared.u16 	%rs271, [%r11+288];
	// begin inline asm
	{mul.f16 %rs269,%rs270,%rs271;
}
	// end inline asm
	// begin inline asm
	{add.f16 %rs272,%rs266,%rs269;
}
	// end inline asm
	ld.shared.u16 	%rs276, [%r7+20];
	ld.shared.u16 	%rs277, [%r11+320];
	// begin inline asm
	{mul.f16 %rs275,%rs276,%rs277;
}
	// end inline asm
	// begin inline asm
	{add.f16 %rs278,%rs272,%rs275;
}
	// end inline asm
	ld.shared.u16 	%rs282, [%r7+22];
	ld.shared.u16 	%rs283, [%r11+352];
	// begin inline asm
	{mul.f16 %rs281,%rs282,%rs283;
}
	// end inline asm
	// begin inline asm
	{add.f16 %rs284,%rs278,%rs281;
}
	// end inline asm
	ld.shared.u16 	%rs288, [%r7+24];
	ld.shared.u16 	%rs289, [%r11+384];
	// begin inline asm
	{mul.f16 %rs287,%rs288,%rs289;
}
	// end inline asm
	// begin inline asm
	{add.f16 %rs290,%rs284,%rs287;
}
	// end inline asm
	ld.shared.u16 	%rs294, [%r7+26];
	ld.shared.u16 	%rs295, [%r11+416];
	// begin inline asm
	{mul.f16 %rs293,%rs294,%rs295;
}
	// end inline asm
	// begin inline asm
	{add.f16 %rs296,%rs290,%rs293;
}
	// end inline asm
	ld.shared.u16 	%rs300, [%r7+28];
	ld.shared.u16 	%rs301, [%r11+448];
	// begin inline asm
	{mul.f16 %rs299,%rs300,%rs301;
}
	// end inline asm
	// begin inline asm
	{add.f16 %rs302,%rs296,%rs299;
}
	// end inline asm
	ld.shared.u16 	%rs306, [%r7+30];
	ld.shared.u16 	%rs307, [%r11+480];
	// begin inline asm
	{mul.f16 %rs305,%rs306,%rs307;
}
	// end inline asm
	// begin inline asm
	{add.f16 %rs320,%rs302,%rs305;
}
	// end inline asm
	bar.sync 	0;
$L__BB2_19:
	max.s32 	%r59, %r2, %r5;
	setp.ge.s32 	%p17, %r59, %r33;
	@%p17 bra 	$L__BB2_21;
	mad.lo.s32 	%r60, %r33, %r2, %r5;
	cvta.to.global.u64 	%rd18, %rd3;
	mul.wide.s32 	%rd19, %r60, 2;
	add.s64 	%rd20, %rd18, %rd19;
	st.global.u16 	[%rd20], %rs320;
$L__BB2_21:
	ret;

}
	// .globl	_Z10matmul_fp8PK13__nv_fp8_e4m3S1_PS_i
.visible .entry _Z10matmul_fp8PK13__nv_fp8_e4m3S1_PS_i(
	.param .u64 .ptr .align 1 _Z10matmul_fp8PK13__nv_fp8_e4m3S1_PS_i_param_0,
	.param .u64 .ptr .align 1 _Z10matmul_fp8PK13__nv_fp8_e4m3S1_PS_i_param_1,
	.param .u64 .ptr .align 1 _Z10matmul_fp8PK13__nv_fp8_e4m3S1_PS_i_param_2,
	.param .u32 _Z10matmul_fp8PK13__nv_fp8_e4m3S1_PS_i_param_3
)
{
	.reg .pred 	%p<8>;
	.reg .b16 	%rs<6>;
	.reg .b32 	%r<45>;
	.reg .b32 	%f<67>;
	.reg .b64 	%rd<13>;
	// demoted variable
	.shared .align 4 .b8 _ZZ10matmul_fp8PK13__nv_fp8_e4m3S1_PS_iE2sA[1024];
	// demoted variable
	.shared .align 4 .b8 _ZZ10matmul_fp8PK13__nv_fp8_e4m3S1_PS_iE2sB[1024];
	ld.param.u64 	%rd3, [_Z10matmul_fp8PK13__nv_fp8_e4m3S1_PS_i_param_0];
	ld.param.u64 	%rd4, [_Z10matmul_fp8PK13__nv_fp8_e4m3S1_PS_i_param_1];
	ld.param.u64 	%rd5, [_Z10matmul_fp8PK13__nv_fp8_e4m3S1_PS_i_param_2];
	ld.param.u32 	%r24, [_Z10matmul_fp8PK13__nv_fp8_e4m3S1_PS_i_param_3];
	mov.u32 	%r25, %ctaid.y;
	shl.b32 	%r26, %r25, 4;
	mov.u32 	%r42, %tid.y;
	add.s32 	%r2, %r26, %r42;
	mov.u32 	%r27, %ctaid.x;
	shl.b32 	%r3, %r27, 4;
	mov.u32 	%r40, %tid.x;
	add.s32 	%r5, %r3, %r40;
	setp.lt.s32 	%p1, %r24, 1;
	mov.f32 	%f66, 0f00000000;
	@%p1 bra 	$L__BB3_7;
	add.s32 	%r28, %r24, 15;
	shr.u32 	%r29, %r28, 4;
	shl.b32 	%r30, %r42, 6;
	mov.u32 	%r31, _ZZ10matmul_fp8PK13__nv_fp8_e4m3S1_PS_iE2sA;
	add.s32 	%r6, %r31, %r30;
	shl.b32 	%r32, %r40, 2;
	add.s32 	%r7, %r6, %r32;
	mov.u32 	%r33, _ZZ10matmul_fp8PK13__nv_fp8_e4m3S1_PS_iE2sB;
	add.s32 	%r9, %r33, %r32;
	add.s32 	%r8, %r9, %r30;
	neg.s32 	%r44, %r29;
	mad.lo.s32 	%r34, %r42, %r24, %r40;
	add.s32 	%r43, %r34, %r3;
	shl.b32 	%r12, %r24, 4;
	mad.lo.s32 	%r41, %r24, %r2, %r40;
	cvta.to.global.u64 	%rd1, %rd3;
	cvta.to.global.u64 	%rd2, %rd4;
	mov.f32 	%f66, 0f00000000;
$L__BB3_2:
	max.u32 	%r35, %r2, %r40;
	setp.ge.u32 	%p2, %r35, %r24;
	mov.f32 	%f64, 0f00000000;
	@%p2 bra 	$L__BB3_4;
	cvt.u64.u32 	%rd6, %r41;
	add.s64 	%rd7, %rd1, %rd6;
	ld.global.u8 	%rs1, [%rd7];
	// begin inline asm
	{cvt.rn.f16x2.e4m3x2 %r36, %rs1;}

	// end inline asm
	cvt.u16.u32 	%rs2, %r36;
	// begin inline asm
	{cvt.f32.f16 %f64, %rs2;}

	// end inline asm
$L__BB3_4:
	setp.ge.s32 	%p3, %r5, %r24;
	st.shared.f32 	[%r7], %f64;
	setp.ge.u32 	%p4, %r42, %r24;
	mov.f32 	%f65, 0f00000000;
	or.pred  	%p5, %p3, %p4;
	@%p5 bra 	$L__BB3_6;
	cvt.u64.u32 	%rd8, %r43;
	add.s64 	%rd9, %rd2, %rd8;
	ld.global.u8 	%rs3, [%rd9];
	// begin inline asm
	{cvt.rn.f16x2.e4m3x2 %r37, %rs3;}

	// end inline asm
	cvt.u16.u32 	%rs4, %r37;
	// begin inline asm
	{cvt.f32.f16 %f65, %rs4;}

	// end inline asm
$L__BB3_6:
	st.shared.f32 	[%r8], %f65;
	bar.sync 	0;
	ld.shared.f32 	%f14, [%r6];
	ld.shared.f32 	%f15, [%r9];
	fma.rn.f32 	%f16, %f14, %f15, %f66;
	ld.shared.f32 	%f17, [%r6+4];
	ld.shared.f32 	%f18, [%r9+64];
	fma.rn.f32 	%f19, %f17, %f18, %f16;
	ld.shared.f32 	%f20, [%r6+8];
	ld.shared.f32 	%f21, [%r9+128];
	fma.rn.f32 	%f22, %f20, %f21, %f19;
	ld.shared.f32 	%f23, [%r6+12];
	ld.shared.f32 	%f24, [%r9+192];
	fma.rn.f32 	%f25, %f23, %f24, %f22;
	ld.shared.f32 	%f26, [%r6+16];
	ld.shared.f32 	%f27, [%r9+256];
	fma.rn.f32 	%f28, %f26, %f27, %f25;
	ld.shared.f32 	%f29, [%r6+20];
	ld.shared.f32 	%f30, [%r9+320];
	fma.rn.f32 	%f31, %f29, %f30, %f28;
	ld.shared.f32 	%f32, [%r6+24];
	ld.shared.f32 	%f33, [%r9+384];
	fma.rn.f32 	%f34, %f32, %f33, %f31;
	ld.shared.f32 	%f35, [%r6+28];
	ld.shared.f32 	%f36, [%r9+448];
	fma.rn.f32 	%f37, %f35, %f36, %f34;
	ld.shared.f32 	%f38, [%r6+32];
	ld.shared.f32 	%f39, [%r9+512];
	fma.rn.f32 	%f40, %f38, %f39, %f37;
	ld.shared.f32 	%f41, [%r6+36];
	ld.shared.f32 	%f42, [%r9+576];
	fma.rn.f32 	%f43, %f41, %f42, %f40;
	ld.shared.f32 	%f44, [%r6+40];
	ld.shared.f32 	%f45, [%r9+640];
	fma.rn.f32 	%f46, %f44, %f45, %f43;
	ld.shared.f32 	%f47, [%r6+44];
	ld.shared.f32 	%f48, [%r9+704];
	fma.rn.f32 	%f49, %f47, %f48, %f46;
	ld.shared.f32 	%f50, [%r6+48];
	ld.shared.f32 	%f51, [%r9+768];
	fma.rn.f32 	%f52, %f50, %f51, %f49;
	ld.shared.f32 	%f53, [%r6+52];
	ld.shared.f32 	%f54, [%r9+832];
	fma.rn.f32 	%f55, %f53, %f54, %f52;
	ld.shared.f32 	%f56, [%r6+56];
	ld.shared.f32 	%f57, [%r9+896];
	fma.rn.f32 	%f58, %f56, %f57, %f55;
	ld.shared.f32 	%f59, [%r6+60];
	ld.shared.f32 	%f60, [%r9+960];
	fma.rn.f32 	%f66, %f59, %f60, %f58;
	bar.sync 	0;
	add.s32 	%r44, %r44, 1;
	setp.ne.s32 	%p6, %r44, 0;
	add.s32 	%r43, %r43, %r12;
	add.s32 	%r42, %r42, 16;
	add.s32 	%r41, %r41, 16;
	add.s32 	%r40, %r40, 16;
	@%p6 bra 	$L__BB3_2;
$L__BB3_7:
	max.s32 	%r38, %r2, %r5;
	setp.ge.s32 	%p7, %r38, %r24;
	@%p7 bra 	$L__BB3_9;
	mov.f32 	%f62, 0f00000000;
	// begin inline asm
	{cvt.rn.satfinite.e4m3x2.f32 %rs5, %f62, %f66;}

	// end inline asm
	mad.lo.s32 	%r39, %r24, %r2, %r5;
	cvt.s64.s32 	%rd10, %r39;
	cvta.to.global.u64 	%rd11, %rd5;
	add.s64 	%rd12, %rd11, %rd10;
	st.global.u8 	[%rd12], %rs5;
$L__BB3_9:
	ret;

}


// ===== COMPILED SASS (sm_100) =====

	.target	sm_100

	.elftype	@"ET_EXEC"


//--------------------- .note.nv.tkinfo           --------------------------
	.section	.note.nv.tkinfo,"",@"SHT_NOTE"
	.sectionflags	@"SHF_NOTE_NV_TKINFO"
	.tkinfo
        /*0018*/ 	.word	0x00000002
        /*0030*/ 	.string	""
        /*0030*/ 	.string	"ptxas"
        /*0030*/ 	.string	"Cuda compilation tools, release 13.0, V13.0.88"
        /*0030*/ 	.string	"Build cuda_13.0.r13.0/compiler.36424714_0"
        /*0030*/ 	.string	"-arch sm_100 -m 64 "



//--------------------- .note.nv.cuinfo           --------------------------
	.section	.note.nv.cuinfo,"",@"SHT_NOTE"
	.sectionflags	@"SHF_NOTE_NV_CUINFO"
        /*0018*/ 	.short	0x0002
        /*001a*/ 	.short	0x0064
        /*001c*/ 	.short	0x0082
	.zero		2


//--------------------- .nv.info                  --------------------------
	.section	.nv.info,"",@"SHT_CUDA_INFO"
	.align	4


	//----- nvinfo : EIATTR_REGCOUNT
	.align		4
        /*0000*/ 	.byte	0x04, 0x2f
        /*0002*/ 	.short	(.L_1 - .L_0)
	.align		4
.L_0:
        /*0004*/ 	.word	index@(_Z11matmul_fp64PKdS0_Pdi)
        /*0008*/ 	.word	0x00000020


	//----- nvinfo : EIATTR_FRAME_SIZE
	.align		4
.L_1:
        /*000c*/ 	.byte	0x04, 0x11
        /*000e*/ 	.short	(.L_3 - .L_2)
	.align		4
.L_2:
        /*0010*/ 	.word	index@(_Z11matmul_fp64PKdS0_Pdi)
        /*0014*/ 	.word	0x00000000


	//----- nvinfo : EIATTR_REGCOUNT
	.align		4
.L_3:
        /*0018*/ 	.byte	0x04, 0x2f
        /*001a*/ 	.short	(.L_5 - .L_4)
	.align		4
.L_4:
        /*001c*/ 	.word	index@(_Z11matmul_fp32PKfS0_Pfi)
        /*0020*/ 	.word	0x00000020


	//----- nvinfo : EIATTR_FRAME_SIZE
	.align		4
.L_5:
        /*0024*/ 	.byte	0x04, 0x11
        /*0026*/ 	.short	(.L_7 - .L_6)
	.align		4
.L_6:
        /*0028*/ 	.word	index@(_Z11matmul_fp32PKfS0_Pfi)
        /*002c*/ 	.word	0x00000000


	//----- nvinfo : EIATTR_REGCOUNT
	.align		4
.L_7:
        /*0030*/ 	.byte	0x04, 0x2f
        /*0032*/ 	.short	(.L_9 - .L_8)
	.align		4
.L_8:
        /*0034*/ 	.word	index@(_Z11matmul_fp16PK6__halfS1_PS_i)
        /*0038*/ 	.word	0x00000020


	//----- nvinfo : EIATTR_FRAME_SIZE
	.align		4
.L_9:
        /*003c*/ 	.byte	0x04, 0x11
        /*003e*/ 	.short	(.L_11 - .L_10)
	.align		4
.L_10:
        /*0040*/ 	.word	index@(_Z11matmul_fp16PK6__halfS1_PS_i)
        /*0044*/ 	.word	0x00000000


	//----- nvinfo : EIATTR_REGCOUNT
	.align		4
.L_11:
        /*0048*/ 	.byte	0x04, 0x2f
        /*004a*/ 	.short	(.L_13 - .L_12)
	.align		4
.L_12:
        /*004c*/ 	.word	index@(_Z10matmul_fp8PK13__nv_fp8_e4m3S1_PS_i)
        /*0050*/ 	.word	0x00000020


	//----- nvinfo : EIATTR_FRAME_SIZE
	.align		4
.L_13:
        /*0054*/ 	.byte	0x04, 0x11
        /*0056*/ 	.short	(.L_15 - .L_14)
	.align		4
.L_14:
        /*0058*/ 	.word	index@(_Z10matmul_fp8PK13__nv_fp8_e4m3S1_PS_i)
        /*005c*/ 	.word	0x00000000


	//----- nvinfo : EIATTR_MIN_STACK_SIZE
	.align		4
.L_15:
        /*0060*/ 	.byte	0x04, 0x12
        /*0062*/ 	.short	(.L_17 - .L_16)
	.align		4
.L_16:
        /*0064*/ 	.word	index@(_Z10matmul_fp8PK13__nv_fp8_e4m3S1_PS_i)
        /*0068*/ 	.word	0x00000000


	//----- nvinfo : EIATTR_MIN_STACK_SIZE
	.align		4
.L_17:
        /*006c*/ 	.byte	0x04, 0x12
        /*006e*/ 	.short	(.L_19 - .L_18)
	.align		4
.L_18:
        /*0070*/ 	.word	index@(_Z11matmul_fp16PK6__halfS1_PS_i)
        /*0074*/ 	.word	0x00000000


	//----- nvinfo : EIATTR_MIN_STACK_SIZE
	.align		4
.L_19:
        /*0078*/ 	.byte	0x04, 0x12
        /*007a*/ 	.short	(.L_21 - .L_20)
	.align		4
.L_20:
        /*007c*/ 	.word	index@(_Z11matmul_fp32PKfS0_Pfi)
        /*0080*/ 	.word	0x00000000


	//----- nvinfo : EIATTR_MIN_STACK_SIZE
	.align		4
.L_21:
        /*0084*/ 	.byte	0x04, 0x12
        /*0086*/ 	.short	(.L_23 - .L_22)
	.align		4
.L_22:
        /*0088*/ 	.word	index@(_Z11matmul_fp64PKdS0_Pdi)
        /*008c*/ 	.word	0x00000000
.L_23:


//--------------------- .nv.compat                --------------------------
	.section	.nv.compat,"",@"SHT_CUDA_COMPAT_INFO"
	.align	4
        /*0000*/ 	.byte	0x02, 0x09, 0x00, 0x00, 0x02, 0x02, 0x02, 0x00, 0x02, 0x05, 0x05, 0x00, 0x03, 0x07, 0x01, 0x01
        /*0010*/ 	.byte	0x02, 0x03, 0x00, 0x00, 0x02, 0x06, 0x01, 0x00, 0x04, 0x0b, 0x08, 0x00, 0x01, 0x00, 0x00, 0x00
        /*0020*/ 	.byte	0x00, 0x00, 0x00, 0x00


//--------------------- .nv.info._Z10matmul_fp8PK13__nv_fp8_e4m3S1_PS_i --------------------------
	.section	.nv.info._Z10matmul_fp8PK13__nv_fp8_e4m3S1_PS_i,"",@"SHT_CUDA_INFO"
	.sectionflags	@""
	.align	4


	//----- nvinfo : EIATTR_CUDA_API_VERSION
	.align		4
        /*0000*/ 	.byte	0x04, 0x37
        /*0002*/ 	.short	(.L_25 - .L_24)
.L_24:
        /*0004*/ 	.word	0x00000082


	//----- nvinfo : EIATTR_KPARAM_INFO
	.align		4
.L_25:
        /*0008*/ 	.byte	0x04, 0x17
        /*000a*/ 	.short	(.L_27 - .L_26)
.L_26:
        /*000c*/ 	.word	0x00000000
        /*0010*/ 	.short	0x0003
        /*0012*/ 	.short	0x0018
        /*0014*/ 	.byte	0x00, 0xf0, 0x11, 0x00


	//----- nvinfo : EIATTR_KPARAM_INFO
	.align		4
.L_27:
        /*0018*/ 	.byte	0x04, 0x17
        /*001a*/ 	.short	(.L_29 - .L_28)
.L_28:
        /*001c*/ 	.word	0x00000000
        /*0020*/ 	.short	0x0002
        /*0022*/ 	.short	0x0010
        /*0024*/ 	.byte	0x00, 0xf5, 0x21, 0x00


	//----- nvinfo : EIATTR_KPARAM_INFO
	.align		4
.L_29:
        /*0028*/ 	.byte	0x04, 0x17
        /*002a*/ 	.short	(.L_31 - .L_30)
.L_30:
        /*002c*/ 	.word	0x00000000
        /*0030*/ 	.short	0x0001
        /*0032*/ 	.short	0x0008
        /*0034*/ 	.byte	0x00, 0xf5, 0x21, 0x00


	//----- nvinfo : EIATTR_KPARAM_INFO
	.align		4
.L_31:
        /*0038*/ 	.byte	0x04, 0x17
        /*003a*/ 	.short	(.L_33 - .L_32)
.L_32:
        /*003c*/ 	.word	0x00000000
        /*0040*/ 	.short	0x0000
        /*0042*/ 	.short	0x0000
        /*0044*/ 	.byte	0x00, 0xf5, 0x21, 0x00


	//----- nvinfo : EIATTR_SPARSE_MMA_MASK
	.align		4
.L_33:
        /*0048*/ 	.byte	0x03, 0x50
        /*004a*/ 	.short	0x0000


	//----- nvinfo : EIATTR_MAXREG_COUNT
	.align		4
        /*004c*/ 	.byte	0x03, 0x1b
        /*004e*/ 	.short	0x00ff


	//----- nvinfo : EIATTR_NUM_BARRIERS
	.align		4
        /*0050*/ 	.byte	0x02, 0x4c
        /*0052*/ 	.byte	0x01
	.zero		1


	//----- nvinfo : EIATTR_MERCURY_ISA_VERSION
	.align		4
        /*0054*/ 	.byte	0x03, 0x5f
        /*0056*/ 	.short	0x0101


	//----- nvinfo : EIATTR_VRC_CTA_INIT_COUNT
	.align		4
        /*0058*/ 	.byte	0x02, 0x4a
	.zero		1
	.zero		1


	//----- nvinfo : EIATTR_EXIT_INSTR_OFFSETS
	.align		4
        /*005c*/ 	.byte	0x04, 0x1c
        /*005e*/ 	.short	(.L_35 - .L_34)


	//   ....[0]....
.L_34:
        /*0060*/ 	.word	0x00000620


	//   ....[1]....
        /*0064*/ 	.word	0x00000690


	//----- nvinfo : EIATTR_CBANK_PARAM_SIZE
	.align		4
.L_35:
        /*0068*/ 	.byte	0x03, 0x19
        /*006a*/ 	.short	0x001c


	//----- nvinfo : EIATTR_PARAM_CBANK
	.align		4
        /*006c*/ 	.byte	0x04, 0x0a
        /*006e*/ 	.short	(.L_37 - .L_36)
	.align		4
.L_36:
        /*0070*/ 	.word	index@(.nv.constant0._Z10matmul_fp8PK13__nv_fp8_e4m3S1_PS_i)
        /*0074*/ 	.short	0x0380
        /*0076*/ 	.short	0x001c


	//----- nvinfo : EIATTR_SW_WAR
	.align		4
.L_37:
        /*0078*/ 	.byte	0x04, 0x36
        /*007a*/ 	.short	(.L_39 - .L_38)
.L_38:
        /*007c*/ 	.word	0x00000008
.L_39:


//--------------------- .nv.info._Z11matmul_fp16PK6__halfS1_PS_i --------------------------
	.section	.nv.info._Z11matmul_fp16PK6__halfS1_PS_i,"",@"SHT_CUDA_INFO"
	.sectionflags	@""
	.align	4


	//----- nvinfo : EIATTR_CUDA_API_VERSION
	.align		4
        /*0000*/ 	.byte	0x04, 0x37
        /*0002*/ 	.short	(.L_41 - .L_40)
.L_40:
        /*0004*/ 	.word	0x00000082


	//----- nvinfo : EIATTR_KPARAM_INFO
	.align		4
.L_41:
        /*0008*/ 	.byte	0x04, 0x17
        /*000a*/ 	.short	(.L_43 - .L_42)
.L_42:
        /*000c*/ 	.word	0x00000000
        /*0010*/ 	.short	0x0003
        /*0012*/ 	.short	0x0018
        /*0014*/ 	.byte	0x00, 0xf0, 0x11, 0x00


	//----- nvinfo : EIATTR_KPARAM_INFO
	.align		4
.L_43:
        /*0018*/ 	.byte	0x04, 0x17
        /*001a*/ 	.short	(.L_45 - .L_44)
.L_44:
        /*001c*/ 	.word	0x00000000
        /*0020*/ 	.short	0x0002
        /*0022*/ 	.short	0x0010
        /*0024*/ 	.byte	0x00, 0xf5, 0x21, 0x00


	//----- nvinfo : EIATTR_KPARAM_INFO
	.align		4
.L_45:
        /*0028*/ 	.byte	0x04, 0x17
        /*002a*/ 	.short	(.L_47 - .L_46)
.L_46:
        /*002c*/ 	.word	0x00000000
        /*0030*/ 	.short	0x0001
        /*0032*/ 	.short	0x0008
        /*0034*/ 	.byte	0x00, 0xf5, 0x21, 0x00


	//----- nvinfo : EIATTR_KPARAM_INFO
	.align		4
.L_47:
        /*0038*/ 	.byte	0x04, 0x17
        /*003a*/ 	.short	(.L_49 - .L_48)
.L_48:
        /*003c*/ 	.word	0x00000000
        /*0040*/ 	.short	0x0000
        /*0042*/ 	.short	0x0000
        /*0044*/ 	.byte	0x00, 0xf5, 0x21, 0x00


	//----- nvinfo : EIATTR_SPARSE_MMA_MASK
	.align		4
.L_49:
        /*0048*/ 	.byte	0x03, 0x50
        /*004a*/ 	.short	0x0000


	//----- nvinfo : EIATTR_MAXREG_COUNT
	.align		4
        /*004c*/ 	.byte	0x03, 0x1b
        /*004e*/ 	.short	0x00ff


	//----- nvinfo : EIATTR_NUM_BARRIERS
	.align		4
        /*0050*/ 	.byte	0x02, 0x4c
        /*0052*/ 	.byte	0x01
	.zero		1


	//----- nvinfo : EIATTR_MERCURY_ISA_VERSION
	.align		4
        /*0054*/ 	.byte	0x03, 0x5f
        /*0056*/ 	.short	0x0101


	//----- nvinfo : EIATTR_VRC_CTA_INIT_COUNT
	.align		4
        /*0058*/ 	.byte	0x02, 0x4a
	.zero		1
	.zero		1


	//----- nvinfo : EIATTR_EXIT_INSTR_OFFSETS
	.align		4
        /*005c*/ 	.byte	0x04, 0x1c
        /*005e*/ 	.short	(.L_51 - .L_50)


	//   ....[0]....
.L_50:
        /*0060*/ 	.word	0x00000d80


	//   ....[1]....
        /*0064*/ 	.word	0x00000dd0


	//----- nvinfo : EIATTR_CBANK_PARAM_SIZE
	.align		4
.L_51:
        /*0068*/ 	.byte	0x03, 0x19
        /*006a*/ 	.short	0x001c


	//----- nvinfo : EIATTR_PARAM_CBANK
	.align		4
        /*006c*/ 	.byte	0x04, 0x0a
        /*006e*/ 	.short	(.L_53 - .L_52)
	.align		4
.L_52:
        /*0070*/ 	.word	index@(.nv.constant0._Z11matmul_fp16PK6__halfS1_PS_i)
        /*0074*/ 	.short	0x0380
        /*0076*/ 	.short	0x001c


	//----- nvinfo : EIATTR_SW_WAR
	.align		4
.L_53:
        /*0078*/ 	.byte	0x04, 0x36
        /*007a*/ 	.short	(.L_55 - .L_54)
.L_54:
        /*007c*/ 	.word	0x00000008
.L_55:


//--------------------- .nv.info._Z11matmul_fp32PKfS0_Pfi --------------------------
	.section	.nv.info._Z11matmul_fp32PKfS0_Pfi,"",@"SHT_CUDA_INFO"
	.sectionflags	@""
	.align	4


	//----- nvinfo : EIATTR_CUDA_API_VERSION
	.align		4
        /*0000*/ 	.byte	0x04, 0x37
        /*0002*/ 	.short	(.L_57 - .L_56)
.L_56:
        /*0004*/ 	.word	0x00000082


	//----- nvinfo : EIATTR_KPARAM_INFO
	.align		4
.L_57:
        /*0008*/ 	.byte	0x04, 0x17
        /*000a*/ 	.short	(.L_59 - .L_58)
.L_58:
        /*000c*/ 	.word	0x00000000
        /*0010*/ 	.short	0x0003
        /*0012*/ 	.short	0x0018
        /*0014*/ 	.byte	0x00, 0xf0, 0x11, 0x00


	//----- nvinfo : EIATTR_KPARAM_INFO
	.align		4
.L_59:
        /*0018*/ 	.byte	0x04, 0x17
        /*001a*/ 	.short	(.L_61 - .L_60)
.L_60:
        /*001c*/ 	.word	0x00000000
        /*0020*/ 	.short	0x0002
        /*0022*/ 	.short	0x0010
        /*0024*/ 	.byte	0x00, 0xf5, 0x21, 0x00


	//----- nvinfo : EIATTR_KPARAM_INFO
	.align		4
.L_61:
        /*0028*/ 	.byte	0x04, 0x17
        /*002a*/ 	.short	(.L_63 - .L_62)
.L_62:
        /*002c*/ 	.word	0x00000000
        /*0030*/ 	.short	0x0001
        /*0032*/ 	.short	0x0008
        /*0034*/ 	.byte	0x00, 0xf5, 0x21, 0x00


	//----- nvinfo : EIATTR_KPARAM_INFO
	.align		4
.L_63:
        /*0038*/ 	.byte	0x04, 0x17
        /*003a*/ 	.short	(.L_65 - .L_64)
.L_64:
        /*003c*/ 	.word	0x00000000
        /*0040*/ 	.short	0x0000
        /*0042*/ 	.short	0x0000
        /*0044*/ 	.byte	0x00, 0xf5, 0x21, 0x00


	//----- nvinfo : EIATTR_SPARSE_MMA_MASK
	.align		4
.L_65:
        /*0048*/ 	.byte	0x03, 0x50
        /*004a*/ 	.short	0x0000


	//----- nvinfo : EIATTR_MAXREG_COUNT
	.align		4
        /*004c*/ 	.byte	0x03, 0x1b
        /*004e*/ 	.short	0x00ff


	//----- nvinfo : EIATTR_NUM_BARRIERS
	.align		4
        /*0050*/ 	.byte	0x02, 0x4c
        /*0052*/ 	.byte	0x01
	.zero		1


	//----- nvinfo : EIATTR_MERCURY_ISA_VERSION
	.align		4
        /*0054*/ 	.byte	0x03, 0x5f
        /*0056*/ 	.short	0x0101


	//----- nvinfo : EIATTR_VRC_CTA_INIT_COUNT
	.align		4
        /*0058*/ 	.byte	0x02, 0x4a
	.zero		1
	.zero		1


	//----- nvinfo : EIATTR_EXIT_INSTR_OFFSETS
	.align		4
        /*005c*/ 	.byte	0x04, 0x1c
        /*005e*/ 	.short	(.L_67 - .L_66)


	//   ....[0]....
.L_66:
        /*0060*/ 	.word	0x000005c0


	//   ....[1]....
        /*0064*/ 	.word	0x00000610


	//----- nvinfo : EIATTR_CBANK_PARAM_SIZE
	.align		4
.L_67:
        /*0068*/ 	.byte	0x03, 0x19
        /*006a*/ 	.short	0x001c


	//----- nvinfo : EIATTR_PARAM_CBANK
	.align		4
        /*006c*/ 	.byte	0x04, 0x0a
        /*006e*/ 	.short	(.L_69 - .L_68)
	.align		4
.L_68:
        /*0070*/ 	.word	index@(.nv.constant0._Z11matmul_fp32PKfS0_Pfi)
        /*0074*/ 	.short	0x0380
        /*0076*/ 	.short	0x001c


	//----- nvinfo : EIATTR_SW_WAR
	.align		4
.L_69:
        /*0078*/ 	.byte	0x04, 0x36
        /*007a*/ 	.short	(.L_71 - .L_70)
.L_70:
        /*007c*/ 	.word	0x00000008
.L_71:


//--------------------- .nv.info._Z11matmul_fp64PKdS0_Pdi --------------------------
	.section	.nv.info._Z11matmul_fp64PKdS0_Pdi,"",@"SHT_CUDA_INFO"
	.sectionflags	@""
	.align	4


	//----- nvinfo : EIATTR_CUDA_API_VERSION
	.align		4
        /*0000*/ 	.byte	0x04, 0x37
        /*0002*/ 	.short	(.L_73 - .L_72)
.L_72:
        /*0004*/ 	.word	0x00000082


	//----- nvinfo : EIATTR_KPARAM_INFO
	.align		4
.L_73:
        /*0008*/ 	.byte	0x04, 0x17
        /*000a*/ 	.short	(.L_75 - .L_74)
.L_74:
        /*000c*/ 	.word	0x00000000
        /*0010*/ 	.short	0x0003
        /*0012*/ 	.short	0x0018
        /*0014*/ 	.byte	0x00, 0xf0, 0x11, 0x00


	//----- nvinfo : EIATTR_KPARAM_INFO
	.align		4
.L_75:
        /*0018*/ 	.byte	0x04, 0x17
        /*001a*/ 	.short	(.L_77 - .L_76)
.L_76:
        /*001c*/ 	.word	0x00000000
        /*0020*/ 	.short	0x0002
        /*0022*/ 	.short	0x0010
        /*0024*/ 	.byte	0x00, 0xf5, 0x21, 0x00


	//----- nvinfo : EIATTR_KPARAM_INFO
	.align		4
.L_77:
        /*0028*/ 	.byte	0x04, 0x17
        /*002a*/ 	.short	(.L_79 - .L_78)
.L_78:
        /*002c*/ 	.word	0x00000000
        /*0030*/ 	.short	0x0001
        /*0032*/ 	.short	0x0008
        /*0034*/ 	.byte	0x00, 0xf5, 0x21, 0x00


	//----- nvinfo : EIATTR_KPARAM_INFO
	.align		4
.L_79:
        /*0038*/ 	.byte	0x04, 0x17
        /*003a*/ 	.short	(.L_81 - .L_80)
.L_80:
        /*003c*/ 	.word	0x00000000
        /*0040*/ 	.short	0x0000
        /*0042*/ 	.short	0x0000
        /*0044*/ 	.byte	0x00, 0xf5, 0x21, 0x00


	//----- nvinfo : EIATTR_SPARSE_MMA_MASK
	.align		4
.L_81:
        /*0048*/ 	.byte	0x03, 0x50
        /*004a*/ 	.short	0x0000


	//----- nvinfo : EIATTR_MAXREG_COUNT
	.align		4
        /*004c*/ 	.byte	0x03, 0x1b
        /*004e*/ 	.short	0x00ff


	//----- nvinfo : EIATTR_NUM_BARRIERS
	.align		4
        /*0050*/ 	.byte	0x02, 0x4c
        /*0052*/ 	.byte	0x01
	.zero		1


	//----- nvinfo : EIATTR_MERCURY_ISA_VERSION
	.align		4
        /*0054*/ 	.byte	0x03, 0x5f
        /*0056*/ 	.short	0x0101


	//----- nvinfo : EIATTR_VRC_CTA_INIT_COUNT
	.align		4
        /*0058*/ 	.byte	0x02, 0x4a
	.zero		1
	.zero		1


	//----- nvinfo : EIATTR_EXIT_INSTR_OFFSETS
	.align		4
        /*005c*/ 	.byte	0x04, 0x1c
        /*005e*/ 	.short	(.L_83 - .L_82)


	//   ....[0]....
.L_82:
        /*0060*/ 	.word	0x00000600


	//   ....[1]....
        /*0064*/ 	.word	0x00000650


	//----- nvinfo : EIATTR_CBANK_PARAM_SIZE
	.align		4
.L_83:
        /*0068*/ 	.byte	0x03, 0x19
        /*006a*/ 	.short	0x001c


	//----- nvinfo : EIATTR_PARAM_CBANK
	.align		4
        /*006c*/ 	.byte	0x04, 0x0a
        /*006e*/ 	.short	(.L_85 - .L_84)
	.align		4
.L_84:
        /*0070*/ 	.word	index@(.nv.constant0._Z11matmul_fp64PKdS0_Pdi)
        /*0074*/ 	.short	0x0380
        /*0076*/ 	.short	0x001c


	//----- nvinfo : EIATTR_SW_WAR
	.align		4
.L_85:
        /*0078*/ 	.byte	0x04, 0x36
        /*007a*/ 	.short	(.L_87 - .L_86)
.L_86:
        /*007c*/ 	.word	0x00000008
.L_87:


//--------------------- .nv.callgraph             --------------------------
	.section	.nv.callgraph,"",@"SHT_CUDA_CALLGRAPH"
	.align	4
	.sectionentsize	8
	.align		4
        /*0000*/ 	.word	0x00000000
	.align		4
        /*0004*/ 	.word	0xffffffff
	.align		4
        /*0008*/ 	.word	0x00000000
	.align		4
        /*000c*/ 	.word	0xfffffffe
	.align		4
        /*0010*/ 	.word	0x00000000
	.align		4
        /*0014*/ 	.word	0xfffffffd
	.align		4
        /*0018*/ 	.word	0x00000000
	.align		4
        /*001c*/ 	.word	0xfffffffc


//--------------------- .text._Z10matmul_fp8PK13__nv_fp8_e4m3S1_PS_i --------------------------
	.section	.text._Z10matmul_fp8PK13__nv_fp8_e4m3S1_PS_i,"ax",@progbits
	.align	128
        .global         _Z10matmul_fp8PK13__nv_fp8_e4m3S1_PS_i
        .type           _Z10matmul_fp8PK13__nv_fp8_e4m3S1_PS_i,@function
        .size           _Z10matmul_fp8PK13__nv_fp8_e4m3S1_PS_i,(.L_x_13 - _Z10matmul_fp8PK13__nv_fp8_e4m3S1_PS_i)
        .other          _Z10matmul_fp8PK13__nv_fp8_e4m3S1_PS_i,@"STO_CUDA_ENTRY STV_DEFAULT"
_Z10matmul_fp8PK13__nv_fp8_e4m3S1_PS_i:
.text._Z10matmul_fp8PK13__nv_fp8_e4m3S1_PS_i:
[----:B------:R-:W-:Y:S01]  /*0000*/  LDC R1, c[0x0][0x37c] ;  /* 0x0000df00ff017b82 */ /* 0x000fe20000000800 */
[----:B------:R-:W0:Y:S01]  /*0010*/  LDCU UR4, c[0x0][0x398] ;  /* 0x00007300ff0477ac */ /* 0x000e220008000800 */
[----:B------:R-:W1:Y:S01]  /*0020*/  S2R R22, SR_CTAID.Y ;  /* 0x0000000000167919 */ /* 0x000e620000002600 */
[----:B------:R-:W-:Y:S01]  /*0030*/  IMAD.MOV.U32 R21, RZ, RZ, RZ ;  /* 0x000000ffff157224 */ /* 0x000fe200078e00ff */
[----:B------:R-:W2:Y:S01]  /*0040*/  LDCU.64 UR8, c[0x0][0x358] ;  /* 0x00006b00ff0877ac */ /* 0x000ea20008000a00 */
[----:B------:R-:W1:Y:S01]  /*0050*/  S2R R17, SR_TID.Y ;  /* 0x0000000000117919 */ /* 0x000e620000002200 */
[----:B------:R-:W3:Y:S01]  /*0060*/  S2R R6, SR_CTAID.X ;  /* 0x0000000000067919 */ /* 0x000ee20000002500 */
[----:B------:R-:W3:Y:S01]  /*0070*/  S2R R3, SR_TID.X ;  /* 0x0000000000037919 */ /* 0x000ee20000002100 */
[----:B0-----:R-:W-:-:S04]  /*0080*/  MOV R0, UR4 ;  /* 0x0000000400007c02 */ /* 0x001fc80008000f00 */
[----:B------:R-:W-:Y:S02]  /*0090*/  ISETP.GE.AND P0, PT, R0, 0x1, PT ;  /* 0x000000010000780c */ /* 0x000fe40003f06270 */
[----:B-1----:R-:W-:Y:S01]  /*00a0*/  LEA R22, R22, R17, 0x4 ;  /* 0x0000001116167211 */ /* 0x002fe200078e20ff */
[----:B---3--:R-:W-:-:S10]  /*00b0*/  IMAD R5, R6, 0x10, R3 ;  /* 0x0000001006057824 */ /* 0x008fd400078e0203 */
[----:B--2---:R-:W-:Y:S05]  /*00c0*/  @!P0 BRA `(.L_x_0) ;  /* 0x00000004004c8947 */ /* 0x004fea0003800000 */
[----:B------:R-:W0:Y:S01]  /*00d0*/  S2UR UR6, SR_CgaCtaId ;  /* 0x00000000000679c3 */ /* 0x000e220000008800 */
[----:B------:R-:W-:Y:S01]  /*00e0*/  UMOV UR4, 0x400 ;  /* 0x0000040000047882 */ /* 0x000fe20000000000 */
[----:B------:R-:W-:Y:S01]  /*00f0*/  IADD3 R4, PT, PT, R0, 0xf, RZ ;  /* 0x0000000f00047810 */ /* 0x000fe20007ffe0ff */
[----:B------:R-:W-:Y:S01]  /*0100*/  UIADD3 UR5, UPT, UPT, UR4, 0x400, URZ ;  /* 0x0000040004057890 */ /* 0x000fe2000fffe0ff */
[-CC-:B------:R-:W-:Y:S02]  /*0110*/  IMAD R19, R17, R0.reuse, R3.reuse ;  /* 0x0000000011137224 */ /* 0x180fe400078e0203 */
[----:B------:R-:W-:Y:S01]  /*0120*/  HFMA2 R21, -RZ, RZ, 0, 0 ;  /* 0x00000000ff157431 */ /* 0x000fe200000001ff */
[----:B------:R-:W-:Y:S01]  /*0130*/  SHF.R.U32.HI R4, RZ, 0x4, R4 ;  /* 0x00000004ff047819 */ /* 0x000fe20000011604 */
[----:B------:R-:W-:Y:S01]  /*0140*/  IMAD R7, R22, R0, R3 ;  /* 0x0000000016077224 */ /* 0x000fe200078e0203 */
[----:B------:R-:W1:Y:S01]  /*0150*/  LDC R2, c[0x0][0x398] ;  /* 0x0000e600ff027b82 */ /* 0x000e620000000800 */
[----:B------:R-:W-:-:S02]  /*0160*/  IMAD R19, R6, 0x10, R19 ;  /* 0x0000001006137824 */ /* 0x000fc400078e0213 */
[----:B------:R-:W-:Y:S01]  /*0170*/  IMAD.MOV R18, RZ, RZ, -R4 ;  /* 0x000000ffff127224 */ /* 0x000fe200078e0a04 */
[----:B0-----:R-:W-:Y:S02]  /*0180*/  ULEA UR5, UR6, UR5, 0x18 ;  /* 0x0000000506057291 */ /* 0x001fe4000f8ec0ff */
[----:B------:R-:W-:-:S04]  /*0190*/  ULEA UR4, UR6, UR4, 0x18 ;  /* 0x0000000406047291 */ /* 0x000fc8000f8ec0ff */
[----:B------:R-:W-:Y:S02]  /*01a0*/  LEA R16, R3, UR5, 0x2 ;  /* 0x0000000503107c11 */ /* 0x000fe4000f8e10ff */
[----:B------:R-:W-:-:S03]  /*01b0*/  LEA R6, R17, UR4, 0x6 ;  /* 0x0000000411067c11 */ /* 0x000fc6000f8e30ff */
[----:B------:R-:W-:Y:S01]  /*01c0*/  IMAD R4, R17, 0x40, R16 ;  /* 0x0000004011047824 */ /* 0x000fe200078e0210 */
[----:B------:R-:W-:-:S07]  /*01d0*/  LEA R20, R3, R6, 0x2 ;  /* 0x0000000603147211 */ /* 0x000fce00078e10ff */
.L_x_1:
[----:B-1----:R-:W-:Y:S02]  /*01e0*/  MOV R0, R2 ;  /* 0x0000000200007202 */ /* 0x002fe40000000f00 */
[----:B------:R-:W-:Y:S02]  /*01f0*/  VIMNMX.U32 R9, PT, PT, R22, R3, !PT ;  /* 0x0000000316097248 */ /* 0x000fe40007fe0000 */
[-C--:B------:R-:W-:Y:S02]  /*0200*/  ISETP.GE.U32.AND P0, PT, R17, R0.reuse, PT ;  /* 0x000000001100720c */ /* 0x080fe40003f06070 */
[-C--:B------:R-:W-:Y:S02]  /*0210*/  ISETP.GE.U32.AND P1, PT, R9, R0.reuse, PT ;  /* 0x000000000900720c */ /* 0x080fe40003f26070 */
[----:B------:R-:W-:-:S11]  /*0220*/  ISETP.GE.OR P0, PT, R5, R0, P0 ;  /* 0x000000000500720c */ /* 0x000fd60000706670 */
[----:B------:R-:W0:Y:S08]  /*0230*/  @!P1 LDC.64 R8, c[0x0][0x380] ;  /* 0x0000e000ff089b82 */ /* 0x000e300000000a00 */
[----:B------:R-:W1:Y:S01]  /*0240*/  @!P0 LDC.64 R10, c[0x0][0x388] ;  /* 0x0000e200ff0a8b82 */ /* 0x000e620000000a00 */
[----:B0-----:R-:W-:-:S05]  /*0250*/  @!P1 IADD3 R8, P2, PT, R7, R8, RZ ;  /* 0x0000000807089210 */ /* 0x001fca0007f5e0ff */
[----:B------:R-:W-:Y:S01]  /*0260*/  @!P1 IMAD.X R9, RZ, RZ, R9, P2 ;  /* 0x000000ffff099224 */ /* 0x000fe200010e0609 */
[----:B-1----:R-:W-:-:S04]  /*0270*/  @!P0 IADD3 R10, P3, PT, R19, R10, RZ ;  /* 0x0000000a130a8210 */ /* 0x002fc80007f7e0ff */
[----:B------:R-:W2:Y:S01]  /*0280*/  @!P1 LDG.E.U8 R8, desc[UR8][R8.64] ;  /* 0x0000000808089981 */ /* 0x000ea2000c1e1100 */
[----:B------:R-:W-:-:S05]  /*0290*/  @!P0 IADD3.X R11, PT, PT, RZ, R11, RZ, P3, !PT ;  /* 0x0000000bff0b8210 */ /* 0x000fca0001ffe4ff */
[----:B------:R-:W3:Y:S01]  /*02a0*/  @!P0 LDG.E.U8 R10, desc[UR8][R10.64] ;  /* 0x000000080a0a8981 */ /* 0x000ee2000c1e1100 */
[----:B------:R-:W-:Y:S01]  /*02b0*/  MOV R25, RZ ;  /* 0x000000ff00197202 */ /* 0x000fe20000000f00 */
[----:B------:R-:W-:Y:S01]  /*02c0*/  IMAD.MOV.U32 R27, RZ, RZ, RZ ;  /* 0x000000ffff1b7224 */ /* 0x000fe200078e00ff */
[----:B------:R-:W-:Y:S01]  /*02d0*/  IADD3 R18, PT, PT, R18, 0x1, RZ ;  /* 0x0000000112127810 */ /* 0x000fe20007ffe0ff */
[----:B------:R-:W-:Y:S01]  /*02e0*/  VIADD R17, R17, 0x10 ;  /* 0x0000001011117836 */ /* 0x000fe20000000000 */
[----:B------:R-:W-:Y:S02]  /*02f0*/  IADD3 R3, PT, PT, R3, 0x10, RZ ;  /* 0x0000001003037810 */ /* 0x000fe40007ffe0ff */
[----:B------:R-:W-:Y:S02]  /*0300*/  IADD3 R7, PT, PT, R7, 0x10, RZ ;  /* 0x0000001007077810 */ /* 0x000fe40007ffe0ff */
[----:B------:R-:W-:Y:S02]  /*0310*/  LEA R19, R0, R19, 0x4 ;  /* 0x0000001300137211 */ /* 0x000fe400078e20ff */
[----:B--2---:R-:W-:-:S02]  /*0320*/  @!P1 F2FP.F16.E4M3.UNPACK_B R9, R8 ;  /* 0x00000008ff09923e */ /* 0x004fc400020006ff */
[----:B---3--:R-:W-:-:S03]  /*0330*/  @!P0 F2FP.F16.E4M3.UNPACK_B R11, R10 ;  /* 0x0000000aff0b823e */ /* 0x008fc600020006ff */
[----:B------:R-:W-:Y:S02]  /*0340*/  @!P1 HADD2.F32 R25, -RZ, R9.H0_H0 ;  /* 0x20000009ff199230 */ /* 0x000fe40000004100 */
[----:B------:R-:W-:-:S03]  /*0350*/  @!P0 HADD2.F32 R27, -RZ, R11.H0_H0 ;  /* 0x2000000bff1b8230 */ /* 0x000fc60000004100 */
[----:B------:R-:W-:Y:S04]  /*0360*/  STS [R20], R25 ;  /* 0x0000001914007388 */ /* 0x000fe80000000800 */
[----:B------:R-:W-:Y:S01]  /*0370*/  STS [R4], R27 ;  /* 0x0000001b04007388 */ /* 0x000fe20000000800 */
[----:B------:R-:W-:Y:S06]  /*0380*/  BAR.SYNC.DEFER_BLOCKING 0x0 ;  /* 0x0000000000007b1d */ /* 0x000fec0000010000 */
[----:B------:R-:W-:Y:S04]  /*0390*/  LDS R8, [R16] ;  /* 0x0000000010087984 */ /* 0x000fe80000000800 */
[----:B------:R-:W0:Y:S04]  /*03a0*/  LDS.128 R12, [R6] ;  /* 0x00000000060c7984 */ /* 0x000e280000000c00 */
[----:B------:R-:W1:Y:S04]  /*03b0*/  LDS R29, [R16+0x40] ;  /* 0x00004000101d7984 */ /* 0x000e680000000800 */
[----:B------:R-:W2:Y:S04]  /*03c0*/  LDS R23, [R16+0x80] ;  /* 0x0000800010177984 */ /* 0x000ea80000000800 */
[----:B------:R-:W3:Y:S04]  /*03d0*/  LDS R26, [R16+0xc0] ;  /* 0x0000c000101a7984 */ /* 0x000ee80000000800 */
[----:B------:R-:W-:Y:S04]  /*03e0*/  LDS R24, [R16+0x140] ;  /* 0x0001400010187984 */ /* 0x000fe80000000800 */
[----:B------:R-:W-:Y:S04]  /*03f0*/  LDS R28, [R16+0x1c0] ;  /* 0x0001c000101c7984 */ /* 0x000fe80000000800 */
[----:B------:R-:W-:Y:S01]  /*0400*/  LDS R25, [R16+0x200] ;  /* 0x0002000010197984 */ /* 0x000fe20000000800 */
[----:B0-----:R-:W-:-:S03]  /*0410*/  FFMA R12, R12, R8, R21 ;  /* 0x000000080c0c7223 */ /* 0x001fc60000000015 */
[----:B------:R-:W-:Y:S04]  /*0420*/  LDS R21, [R16+0x100] ;  /* 0x0001000010157984 */ /* 0x000fe80000000800 */
[----:B------:R-:W0:Y:S01]  /*0430*/  LDS.128 R8, [R6+0x10] ;  /* 0x0000100006087984 */ /* 0x000e220000000c00 */
[----:B-1----:R-:W-:-:S04]  /*0440*/  FFMA R12, R29, R13, R12 ;  /* 0x0000000d1d0c7223 */ /* 0x002fc8000000000c */
[----:B--2---:R-:W-:Y:S02]  /*0450*/  FFMA R13, R23, R14, R12 ;  /* 0x0000000e170d7223 */ /* 0x004fe4000000000c */
[----:B------:R-:W1:Y:S02]  /*0460*/  LDS R23, [R16+0x180] ;  /* 0x0001800010177984 */ /* 0x000e640000000800 */
[----:B---3--:R-:W-:Y:S02]  /*0470*/  FFMA R13, R26, R15, R13 ;  /* 0x0000000f1a0d7223 */ /* 0x008fe4000000000d */
[----:B------:R-:W-:Y:S02]  /*0480*/  LDS R26, [R16+0x240] ;  /* 0x00024000101a7984 */ /* 0x000fe40000000800 */
[----:B0-----:R-:W-:Y:S02]  /*0490*/  FFMA R21, R8, R21, R13 ;  /* 0x0000001508157223 */ /* 0x001fe4000000000d */
[----:B------:R-:W0:Y:S02]  /*04a0*/  LDS.128 R12, [R6+0x20] ;  /* 0x00002000060c7984 */ /* 0x000e240000000c00 */
[----:B------:R-:W-:-:S02]  /*04b0*/  FFMA R24, R24, R9, R21 ;  /* 0x0000000918187223 */ /* 0x000fc40000000015 */
[----:B------:R-:W2:Y:S02]  /*04c0*/  LDS R21, [R16+0x280] ;  /* 0x0002800010157984 */ /* 0x000ea40000000800 */
[----:B-1----:R-:W-:Y:S02]  /*04d0*/  FFMA R23, R23, R10, R24 ;  /* 0x0000000a17177223 */ /* 0x002fe40000000018 */
[----:B------:R-:W1:Y:S02]  /*04e0*/  LDS R24, [R16+0x2c0] ;  /* 0x0002c00010187984 */ /* 0x000e640000000800 */
[----:B------:R-:W-:Y:S02]  /*04f0*/  FFMA R11, R28, R11, R23 ;  /* 0x0000000b1c0b7223 */ /* 0x000fe40000000017 */
[----:B------:R-:W-:Y:S02]  /*0500*/  LDS R23, [R16+0x300] ;  /* 0x0003000010177984 */ /* 0x000fe40000000800 */
[----:B0-----:R-:W-:-:S02]  /*0510*/  FFMA R25, R12, R25, R11 ;  /* 0x000000190c197223 */ /* 0x001fc4000000000b */
[----:B------:R-:W0:Y:S02]  /*0520*/  LDS.128 R8, [R6+0x30] ;  /* 0x0000300006087984 */ /* 0x000e240000000c00 */
[----:B------:R-:W-:Y:S02]  /*0530*/  FFMA R26, R26, R13, R25 ;  /* 0x0000000d1a1a7223 */ /* 0x000fe40000000019 */
[----:B------:R-:W3:Y:S04]  /*0540*/  LDS R25, [R16+0x340] ;  /* 0x0003400010197984 */ /* 0x000ee80000000800 */
[----:B------:R-:W4:Y:S04]  /*0550*/  LDS R13, [R16+0x380] ;  /* 0x00038000100d7984 */ /* 0x000f280000000800 */
[----:B------:R-:W5:Y:S01]  /*0560*/  LDS R12, [R16+0x3c0] ;  /* 0x0003c000100c7984 */ /* 0x000f620000000800 */
[----:B--2---:R-:W-:Y:S01]  /*0570*/  FFMA R21, R21, R14, R26 ;  /* 0x0000000e15157223 */ /* 0x004fe2000000001a */
[----:B------:R-:W-:Y:S03]  /*0580*/  BAR.SYNC.DEFER_BLOCKING 0x0 ;  /* 0x0000000000007b1d */ /* 0x000fe60000010000 */
[----:B-1----:R-:W-:Y:S01]  /*0590*/  FFMA R15, R24, R15, R21 ;  /* 0x0000000f180f7223 */ /* 0x002fe20000000015 */
[----:B------:R-:W-:-:S03]  /*05a0*/  ISETP.NE.AND P0, PT, R18, RZ, PT ;  /* 0x000000ff1200720c */ /* 0x000fc60003f05270 */
[----:B0-----:R-:W-:-:S04]  /*05b0*/  FFMA R8, R8, R23, R15 ;  /* 0x0000001708087223 */ /* 0x001fc8000000000f */
[----:B---3--:R-:W-:-:S04]  /*05c0*/  FFMA R8, R25, R9, R8 ;  /* 0x0000000919087223 */ /* 0x008fc80000000008 */
[----:B----4-:R-:W-:-:S04]  /*05d0*/  FFMA R13, R13, R10, R8 ;  /* 0x0000000a0d0d7223 */ /* 0x010fc80000000008 */
[----:B-----5:R-:W-:Y:S01]  /*05e0*/  FFMA R21, R12, R11, R13 ;  /* 0x0000000b0c157223 */ /* 0x020fe2000000000d */
[----:B------:R-:W-:Y:S06]  /*05f0*/  @P0 BRA `(.L_x_1) ;  /* 0xfffffff800f80947 */ /* 0x000fec000383ffff */
.L_x_0:
[----:B------:R-:W-:-:S04]  /*0600*/  VIMNMX R3, PT, PT, R22, R5, !PT ;  /* 0x0000000516037248 */ /* 0x000fc80007fe0100 */
[----:B------:R-:W-:-:S13]  /*0610*/  ISETP.GE.AND P0, PT, R3, R0, PT ;  /* 0x000000000300720c */ /* 0x000fda0003f06270 */
[----:B------:R-:W-:Y:S05]  /*0620*/  @P0 EXIT ;  /* 0x000000000000094d */ /* 0x000fea0003800000 */
[----:B------:R-:W0:Y:S01]  /*0630*/  LDCU.64 UR4, c[0x0][0x390] ;  /* 0x00007200ff0477ac */ /* 0x000e220008000a00 */
[----:B------:R-:W-:Y:S01]  /*0640*/  IMAD R0, R22, R0, R5 ;  /* 0x0000000016007224 */ /* 0x000fe200078e0205 */
[----:B------:R-:W-:-:S04]  /*0650*/  F2FP.SATFINITE.E4M3.F32.PACK_AB_MERGE_C R21, RZ, R21, RZ ;  /* 0x00000015ff15723e */ /* 0x000fc800048070ff */
[----:B0-----:R-:W-:-:S04]  /*0660*/  IADD3 R2, P0, PT, R0, UR4, RZ ;  /* 0x0000000400027c10 */ /* 0x001fc8000ff1e0ff */
[----:B------:R-:W-:-:S05]  /*0670*/  LEA.HI.X.SX32 R3, R0, UR5, 0x1, P0 ;  /* 0x0000000500037c11 */ /* 0x000fca00080f0eff */
[----:B------:R-:W-:Y:S01]  /*0680*/  STG.E.U8 desc[UR8][R2.64], R21 ;  /* 0x0000001502007986 */ /* 0x000fe2000c101108 */
[----:B------:R-:W-:Y:S05]  /*0690*/  EXIT ;  /* 0x000000000000794d */ /* 0x000fea0003800000 */
.L_x_2:
[----:B------:R-:W-:-:S00]  /*06a0*/  BRA `(.L_x_2) ;  /* 0xfffffffc00fc7947 */ /* 0x000fc0000383ffff */
[----:B------:R-:W-:-:S00]  /*06b0*/  NOP ;  /* 0x0000000000007918 */ /* 0x000fc00000000000 */
        /* <DEDUP_REMOVED lines=12> */
.L_x_13:


//--------------------- .text._Z11matmul_fp16PK6__halfS1_PS_i --------------------------
	.section	.text._Z11matmul_fp16PK6__halfS1_PS_i,"ax",@progbits
	.align	128
        .global         _Z11matmul_fp16PK6__halfS1_PS_i
        .type           _Z11matmul_fp16PK6__halfS1_PS_i,@function
        .size           _Z11matmul_fp16PK6__halfS1_PS_i,(.L_x_14 - _Z11matmul_fp16PK6__halfS1_PS_i)
        .other          _Z11matmul_fp16PK6__halfS1_PS_i,@"STO_CUDA_ENTRY STV_DEFAULT"
_Z11matmul_fp16PK6__halfS1_PS_i:
.text._Z11matmul_fp16PK6__halfS1_PS_i:
[----:B------:R-:W-:Y:S01]  /*0000*/  LDC R1, c[0x0][0x37c] ;  /* 0x0000df00ff017b82 */ /* 0x000fe20000000800 */
[----:B------:R-:W0:Y:S01]  /*0010*/  LDCU UR4, c[0x0][0x398] ;  /* 0x00007300ff0477ac */ /* 0x000e220008000800 */
[----:B------:R-:W1:Y:S01]  /*0020*/  S2R R25, SR_CTAID.Y ;  /* 0x0000000000197919 */ /* 0x000e620000002600 */
[----:B------:R-:W-:Y:S01]  /*0030*/  PRMT R20, RZ, 0x7610, R20 ;  /* 0x00007610ff147816 */ /* 0x000fe20000000014 */
[----:B------:R-:W2:Y:S01]  /*0040*/  LDCU.64 UR8, c[0x0][0x358] ;  /* 0x00006b00ff0877ac */ /* 0x000ea20008000a00 */
[----:B------:R-:W1:Y:S01]  /*0050*/  S2R R2, SR_TID.Y ;  /* 0x0000000000027919 */ /* 0x000e620000002200 */
[----:B------:R-:W3:Y:S01]  /*0060*/  S2R R12, SR_CTAID.X ;  /* 0x00000000000c7919 */ /* 0x000ee20000002500 */
[----:B------:R-:W3:Y:S01]  /*0070*/  S2R R3, SR_TID.X ;  /* 0x0000000000037919 */ /* 0x000ee20000002100 */
[----:B0-----:R-:W-:-:S04]  /*0080*/  MOV R0, UR4 ;  /* 0x0000000400007c02 */ /* 0x001fc80008000f00 */
[----:B------:R-:W-:Y:S02]  /*0090*/  ISETP.GE.AND P0, PT, R0, 0x1, PT ;  /* 0x000000010000780c */ /* 0x000fe40003f06270 */
[----:B-1----:R-:W-:Y:S02]  /*00a0*/  LEA R25, R25, R2, 0x4 ;  /* 0x0000000219197211 */ /* 0x002fe400078e20ff */
[----:B---3--:R-:W-:-:S09]  /*00b0*/  LEA R23, R12, R3, 0x4 ;  /* 0x000000030c177211 */ /* 0x008fd200078e20ff */
[----:B--2---:R-:W-:Y:S05]  /*00c0*/  @!P0 BRA `(.L_x_3) ;  /* 0x0000000c00248947 */ /* 0x004fea0003800000 */
[----:B------:R-:W0:Y:S01]  /*00d0*/  S2UR UR6, SR_CgaCtaId ;  /* 0x00000000000679c3 */ /* 0x000e220000008800 */
[----:B------:R-:W-:Y:S01]  /*00e0*/  UMOV UR4, 0x400 ;  /* 0x0000040000047882 */ /* 0x000fe20000000000 */
[C---:B------:R-:W-:Y:S01]  /*00f0*/  ISETP.GE.U32.AND P0, PT, R0.reuse, 0x11, PT ;  /* 0x000000110000780c */ /* 0x040fe20003f06070 */
[----:B------:R-:W-:Y:S01]  /*0100*/  UIADD3 UR5, UPT, UPT, UR4, 0x200, URZ ;  /* 0x0000020004057890 */ /* 0x000fe2000fffe0ff */
[----:B------:R-:W-:Y:S01]  /*0110*/  HFMA2 R7, -RZ, RZ, 0, 0 ;  /* 0x00000000ff077431 */ /* 0x000fe200000001ff */
[----:B------:R-:W-:Y:S02]  /*0120*/  PRMT R21, RZ, 0x7610, R21 ;  /* 0x00007610ff157816 */ /* 0x000fe40000000015 */
[----:B------:R-:W-:Y:S02]  /*0130*/  IADD3 R19, PT, PT, R0, 0xf, RZ ;  /* 0x0000000f00137810 */ /* 0x000fe40007ffe0ff */
[----:B------:R-:W-:Y:S01]  /*0140*/  PRMT R20, RZ, 0x7610, R20 ;  /* 0x00007610ff147816 */ /* 0x000fe20000000014 */
[----:B0-----:R-:W-:-:S02]  /*0150*/  ULEA UR4, UR6, UR4, 0x18 ;  /* 0x0000000406047291 */ /* 0x001fc4000f8ec0ff */
[----:B------:R-:W-:-:S04]  /*0160*/  ULEA UR5, UR6, UR5, 0x18 ;  /* 0x0000000506057291 */ /* 0x000fc8000f8ec0ff */
[C---:B------:R-:W-:Y:S02]  /*0170*/  LEA R18, R2.reuse, UR4, 0x5 ;  /* 0x0000000402127c11 */ /* 0x040fe4000f8e28ff */
[C---:B------:R-:W-:Y:S02]  /*0180*/  LEA R5, R3.reuse, UR5, 0x1 ;  /* 0x0000000503057c11 */ /* 0x040fe4000f8e08ff */
[----:B------:R-:W-:Y:S02]  /*0190*/  LEA R4, R3, R18, 0x1 ;  /* 0x0000001203047211 */ /* 0x000fe400078e08ff */
[----:B------:R-:W-:Y:S01]  /*01a0*/  LEA R6, R2, R5, 0x5 ;  /* 0x0000000502067211 */ /* 0x000fe200078e28ff */
[----:B------:R-:W-:Y:S06]  /*01b0*/  @!P0 BRA `(.L_x_4) ;  /* 0x0000000800048947 */ /* 0x000fec0003800000 */
[----:B------:R-:W0:Y:S01]  /*01c0*/  LDC R7, c[0x0][0x398] ;  /* 0x0000e600ff077b82 */ /* 0x000e220000000800 */
[C---:B------:R-:W-:Y:S01]  /*01d0*/  IADD3 R8, PT, PT, R2.reuse, 0x10, RZ ;  /* 0x0000001002087810 */ /* 0x040fe20007ffe0ff */
[----:B------:R-:W-:Y:S01]  /*01e0*/  IMAD R9, R2, R0, R3 ;  /* 0x0000000002097224 */ /* 0x000fe200078e0203 */
[----:B------:R-:W-:Y:S02]  /*01f0*/  SHF.R.U32.HI R10, RZ, 0x4, R19 ;  /* 0x00000004ff0a7819 */ /* 0x000fe40000011613 */
[----:B------:R-:W-:Y:S01]  /*0200*/  MOV R13, R2 ;  /* 0x00000002000d7202 */ /* 0x000fe20000000f00 */
[-CC-:B------:R-:W-:Y:S01]  /*0210*/  IMAD R8, R8, R0.reuse, R3.reuse ;  /* 0x0000000008087224 */ /* 0x180fe200078e0203 */
[C---:B------:R-:W-:Y:S01]  /*0220*/  LEA R9, R12.reuse, R9, 0x4 ;  /* 0x000000090c097211 */ /* 0x040fe200078e20ff */
[----:B------:R-:W-:Y:S01]  /*0230*/  IMAD R0, R25, R0, R3 ;  /* 0x0000000019007224 */ /* 0x000fe200078e0203 */
[----:B------:R-:W-:Y:S02]  /*0240*/  PRMT R20, RZ, 0x7610, R20 ;  /* 0x00007610ff147816 */ /* 0x000fe40000000014 */
[----:B------:R-:W-:-:S02]  /*0250*/  LEA R11, R12, R8, 0x4 ;  /* 0x000000080c0b7211 */ /* 0x000fc400078e20ff */
[----:B------:R-:W-:Y:S02]  /*0260*/  LOP3.LUT R12, R10, 0x7fffffe, RZ, 0xc0, !PT ;  /* 0x07fffffe0a0c7812 */ /* 0x000fe400078ec0ff */
[----:B------:R-:W-:Y:S02]  /*0270*/  MOV R8, R3 ;  /* 0x0000000300087202 */ /* 0x000fe40000000f00 */
[----:B------:R-:W-:Y:S02]  /*0280*/  IADD3 R10, PT, PT, R0, 0x10, RZ ;  /* 0x00000010000a7810 */ /* 0x000fe40007ffe0ff */
[----:B------:R-:W-:-:S07]  /*0290*/  IADD3 R12, PT, PT, -R12, RZ, RZ ;  /* 0x000000ff0c0c7210 */ /* 0x000fce0007ffe1ff */
.L_x_5:
[----:B0-----:R-:W-:Y:S02]  /*02a0*/  MOV R0, R7 ;  /* 0x0000000700007202 */ /* 0x001fe40000000f00 */
[----:B------:R-:W-:Y:S02]  /*02b0*/  VIMNMX.U32 R15, PT, PT, R25, R8, !PT ;  /* 0x00000008190f7248 */ /* 0x000fe40007fe0000 */
[-C--:B------:R-:W-:Y:S02]  /*02c0*/  ISETP.GE.AND P0, PT, R23, R0.reuse, PT ;  /* 0x000000001700720c */ /* 0x080fe40003f06270 */
[-C--:B------:R-:W-:Y:S02]  /*02d0*/  ISETP.GE.U32.AND P2, PT, R15, R0.reuse, PT ;  /* 0x000000000f00720c */ /* 0x080fe40003f46070 */
[----:B------:R-:W-:Y:S02]  /*02e0*/  ISETP.GE.U32.OR P1, PT, R13, R0, P0 ;  /* 0x000000000d00720c */ /* 0x000fe40000726470 */
[----:B------:R-:W-:-:S02]  /*02f0*/  PRMT R29, RZ, 0x7610, R29 ;  /* 0x00007610ff1d7816 */ /* 0x000fc4000000001d */
[----:B------:R-:W-:-:S07]  /*0300*/  PRMT R24, RZ, 0x7610, R24 ;  /* 0x00007610ff187816 */ /* 0x000fce0000000018 */
[----:B------:R-:W0:Y:S01]  /*0310*/  @!P2 LDC.64 R16, c[0x0][0x380] ;  /* 0x0000e000ff10ab82 */ /* 0x000e220000000a00 */
[----:B------:R-:W-:-:S07]  /*0320*/  @!P2 IADD3 R27, PT, PT, R10, -0x10, RZ ;  /* 0xfffffff00a1ba810 */ /* 0x000fce0007ffe0ff */
[----:B------:R-:W1:Y:S01]  /*0330*/  @!P1 LDC.64 R14, c[0x0][0x388] ;  /* 0x0000e200ff0e9b82 */ /* 0x000e620000000a00 */
[----:B0-----:R-:W-:-:S05]  /*0340*/  @!P2 IMAD.WIDE.U32 R26, R27, 0x2, R16 ;  /* 0x000000021b1aa825 */ /* 0x001fca00078e0010 */
[----:B------:R-:W2:Y:S01]  /*0350*/  @!P2 LDG.E.U16 R29, desc[UR8][R26.64] ;  /* 0x000000081a1da981 */ /* 0x000ea2000c1e1500 */
[----:B-1----:R-:W-:-:S05]  /*0360*/  @!P1 IMAD.WIDE.U32 R14, R9, 0x2, R14 ;  /* 0x00000002090e9825 */ /* 0x002fca00078e000e */
[----:B------:R-:W3:Y:S04]  /*0370*/  @!P1 LDG.E.U16 R24, desc[UR8][R14.64] ;  /* 0x000000080e189981 */ /* 0x000ee8000c1e1500 */
[----:B--2---:R-:W-:Y:S04]  /*0380*/  STS.U16 [R4], R29 ;  /* 0x0000001d04007388 */ /* 0x004fe80000000400 */
[----:B---3--:R-:W-:Y:S01]  /*0390*/  STS.U16 [R6], R24 ;  /* 0x0000001806007388 */ /* 0x008fe20000000400 */
[----:B------:R-:W-:Y:S06]  /*03a0*/  BAR.SYNC.DEFER_BLOCKING 0x0 ;  /* 0x0000000000007b1d */ /* 0x000fec0000010000 */
[----:B------:R-:W-:Y:S04]  /*03b0*/  LDS.U16 R28, [R5] ;  /* 0x00000000051c7984 */ /* 0x000fe80000000400 */
[----:B------:R-:W0:Y:S04]  /*03c0*/  LDS.64 R16, [R18] ;  /* 0x0000000012107984 */ /* 0x000e280000000a00 */
[----:B------:R-:W1:Y:S04]  /*03d0*/  LDS.U16 R15, [R5+0x20] ;  /* 0x00002000050f7984 */ /* 0x000e680000000400 */
[----:B------:R-:W2:Y:S04]  /*03e0*/  LDS.U16 R22, [R5+0x40] ;  /* 0x0000400005167984 */ /* 0x000ea80000000400 */
[----:B------:R-:W-:Y:S04]  /*03f0*/  LDS.U16 R27, [R5+0xa0] ;  /* 0x0000a000051b7984 */ /* 0x000fe80000000400 */
[----:B------:R-:W-:Y:S01]  /*0400*/  LDS.U16 R29, [R5+0x100] ;  /* 0x00010000051d7984 */ /* 0x000fe20000000400 */
[----:B0-----:R-:W-:-:S03]  /*0410*/  HFMA2 R28, R16.H0_H0, R28.H0_H0, R20.H0_H0 ;  /* 0x2000001c101c7231 */ /* 0x001fc60000040814 */
[----:B------:R-:W0:Y:S01]  /*0420*/  LDS.U16 R20, [R5+0x60] ;  /* 0x0000600005147984 */ /* 0x000e220000000400 */
[----:B-1----:R-:W-:-:S03]  /*0430*/  HFMA2 R28, R16.H1_H1, R15.H0_H0, R28.H0_H0 ;  /* 0x2000000f101c7231 */ /* 0x002fc60000040c1c */
[----:B------:R-:W-:Y:S04]  /*0440*/  LDS.U16 R16, [R5+0x80] ;  /* 0x0000800005107984 */ /* 0x000fe80000000400 */
[----:B------:R-:W1:Y:S01]  /*0450*/  LDS.64 R14, [R18+0x8] ;  /* 0x00000800120e7984 */ /* 0x000e620000000a00 */
[----:B--2---:R-:W-:-:S03]  /*0460*/  HFMA2 R28, R17.H0_H0, R22.H0_H0, R28.H0_H0 ;  /* 0x20000016111c7231 */ /* 0x004fc6000004081c */
[----:B------:R-:W2:Y:S01]  /*0470*/  LDS.U16 R22, [R5+0xc0] ;  /* 0x0000c00005167984 */ /* 0x000ea20000000400 */
[----:B0-----:R-:W-:-:S04]  /*0480*/  HFMA2 R20, R17.H1_H1, R20.H0_H0, R28.H0_H0 ;  /* 0x2000001411147231 */ /* 0x001fc80000040c1c */
[C---:B-1----:R-:W-:Y:S02]  /*0490*/  HFMA2 R16, R14.reuse.H0_H0, R16.H0_H0, R20.H0_H0 ;  /* 0x200000100e107231 */ /* 0x042fe40000040814 */
[----:B------:R-:W0:Y:S02]  /*04a0*/  LDS.U16 R20, [R5+0xe0] ;  /* 0x0000e00005147984 */ /* 0x000e240000000400 */
[----:B------:R-:W-:Y:S02]  /*04b0*/  HFMA2 R14, R14.H1_H1, R27.H0_H0, R16.H0_H0 ;  /* 0x2000001b0e0e7231 */ /* 0x000fe40000040c10 */
[----:B------:R-:W1:Y:S04]  /*04c0*/  LDS.64 R16, [R18+0x10] ;  /* 0x0000100012107984 */ /* 0x000e680000000a00 */
[----:B------:R-:W3:Y:S01]  /*04d0*/  LDS.U16 R27, [R5+0x120] ;  /* 0x00012000051b7984 */ /* 0x000ee20000000400 */
[----:B--2---:R-:W-:-:S03]  /*04e0*/  HFMA2 R14, R15.H0_H0, R22.H0_H0, R14.H0_H0 ;  /* 0x200000160f0e7231 */ /* 0x004fc6000004080e */
[----:B------:R-:W2:Y:S01]  /*04f0*/  LDS.U16 R22, [R5+0x140] ;  /* 0x0001400005167984 */ /* 0x000ea20000000400 */
[----:B0-----:R-:W-:-:S03]  /*0500*/  HFMA2 R14, R15.H1_H1, R20.H0_H0, R14.H0_H0 ;  /* 0x200000140f0e7231 */ /* 0x001fc60000040c0e */
[----:B------:R-:W0:Y:S01]  /*0510*/  LDS.U16 R20, [R5+0x160] ;  /* 0x0001600005147984 */ /* 0x000e220000000400 */
[----:B-1----:R-:W-:-:S03]  /*0520*/  HFMA2 R14, R16.H0_H0, R29.H0_H0, R14.H0_H0 ;  /* 0x2000001d100e7231 */ /* 0x002fc6000004080e */
[----:B------:R-:W-:Y:S01]  /*0530*/  LDS.U16 R29, [R5+0x180] ;  /* 0x00018000051d7984 */ /* 0x000fe20000000400 */
[----:B---3--:R-:W-:-:S03]  /*0540*/  HFMA2 R27, R16.H1_H1, R27.H0_H0, R14.H0_H0 ;  /* 0x2000001b101b7231 */ /* 0x008fc60000040c0e */
[----:B------:R-:W1:Y:S01]  /*0550*/  LDS.64 R14, [R18+0x18] ;  /* 0x00001800120e7984 */ /* 0x000e620000000a00 */
[----:B------:R-:W-:-:S04]  /*0560*/  VIADDMNMX.U32 R16, R8, 0x10, R25, !PT ;  /* 0x0000001008107846 */ /* 0x000fc80007800019 */
[----:B------:R-:W-:Y:S01]  /*0570*/  ISETP.GE.U32.AND P1, PT, R16, R0, PT ;  /* 0x000000001000720c */ /* 0x000fe20003f26070 */
[----:B--2---:R-:W-:-:S12]  /*0580*/  HFMA2 R22, R17.H0_H0, R22.H0_H0, R27.H0_H0 ;  /* 0x2000001611167231 */ /* 0x004fd8000004081b */
[----:B------:R-:W2:Y:S01]  /*0590*/  @!P1 LDC.64 R26, c[0x0][0x380] ;  /* 0x0000e000ff1a9b82 */ /* 0x000ea20000000a00 */
[----:B0-----:R-:W-:Y:S02]  /*05a0*/  HFMA2 R20, R17.H1_H1, R20.H0_H0, R22.H0_H0 ;  /* 0x2000001411147231 */ /* 0x001fe40000040c16 */
[----:B------:R-:W-:Y:S02]  /*05b0*/  LDS.U16 R22, [R5+0x1e0] ;  /* 0x0001e00005167984 */ /* 0x000fe40000000400 */
[----:B-1----:R-:W-:Y:S02]  /*05c0*/  HFMA2 R24, R14.H0_H0, R29.H0_H0, R20.H0_H0 ;  /* 0x2000001d0e187231 */ /* 0x002fe40000040814 */
[----:B------:R-:W0:Y:S04]  /*05d0*/  LDS.U16 R29, [R5+0x1a0] ;  /* 0x0001a000051d7984 */ /* 0x000e280000000400 */
[----:B------:R-:W1:Y:S01]  /*05e0*/  LDS.U16 R20, [R5+0x1c0] ;  /* 0x0001c00005147984 */ /* 0x000e620000000400 */
[----:B------:R-:W-:Y:S01]  /*05f0*/  PRMT R28, RZ, 0x7610, R28 ;  /* 0x00007610ff1c7816 */ /* 0x000fe2000000001c */
[----:B--2---:R-:W-:Y:S01]  /*0600*/  @!P1 IMAD.WIDE.U32 R16, R10, 0x2, R26 ;  /* 0x000000020a109825 */ /* 0x004fe200078e001a */
[----:B------:R-:W-:Y:S06]  /*0610*/  BAR.SYNC.DEFER_BLOCKING 0x0 ;  /* 0x0000000000007b1d */ /* 0x000fec0000010000 */
[----:B------:R2:W3:Y:S01]  /*0620*/  @!P1 LDG.E.U16 R28, desc[UR8][R16.64] ;  /* 0x00000008101c9981 */ /* 0x0004e2000c1e1500 */
[----:B------:R-:W-:-:S04]  /*0630*/  IADD3 R27, PT, PT, R13, 0x10, RZ ;  /* 0x000000100d1b7810 */ /* 0x000fc80007ffe0ff */
[----:B------:R-:W-:-:S13]  /*0640*/  ISETP.GE.U32.OR P0, PT, R27, R0, P0 ;  /* 0x000000001b00720c */ /* 0x000fda0000706470 */
[----:B--2---:R-:W2:Y:S02]  /*0650*/  @!P0 LDC.64 R16, c[0x0][0x388] ;  /* 0x0000e200ff108b82 */ /* 0x004ea40000000a00 */
[----:B--2---:R-:W-:Y:S01]  /*0660*/  @!P0 IMAD.WIDE.U32 R26, R11, 0x2, R16 ;  /* 0x000000020b1a8825 */ /* 0x004fe200078e0010 */
[----:B---3--:R2:W-:Y:S02]  /*0670*/  STS.U16 [R4], R28 ;  /* 0x0000001c04007388 */ /* 0x0085e40000000400 */
[----:B--2---:R-:W-:-:S06]  /*0680*/  PRMT R28, RZ, 0x7610, R28 ;  /* 0x00007610ff1c7816 */ /* 0x004fcc000000001c */
[----:B------:R-:W2:Y:S01]  /*0690*/  @!P0 LDG.E.U16 R28, desc[UR8][R26.64] ;  /* 0x000000081a1c8981 */ /* 0x000ea2000c1e1500 */
[----:B0-----:R-:W-:-:S04]  /*06a0*/  HFMA2 R24, R14.H1_H1, R29.H0_H0, R24.H0_H0 ;  /* 0x2000001d0e187231 */ /* 0x001fc80000040c18 */
[----:B-1----:R-:W-:-:S04]  /*06b0*/  HFMA2 R24, R15.H0_H0, R20.H0_H0, R24.H0_H0 ;  /* 0x200000140f187231 */ /* 0x002fc80000040818 */
[----:B------:R-:W-:Y:S01]  /*06c0*/  HFMA2 R22, R15.H1_H1, R22.H0_H0, R24.H0_H0 ;  /* 0x200000160f167231 */ /* 0x000fe20000040c18 */
[----:B------:R-:W-:-:S04]  /*06d0*/  IADD3 R12, PT, PT, R12, 0x2, RZ ;  /* 0x000000020c0c7810 */ /* 0x000fc80007ffe0ff */
[----:B------:R-:W-:Y:S02]  /*06e0*/  ISETP.NE.AND P0, PT, R12, RZ, PT ;  /* 0x000000ff0c00720c */ /* 0x000fe40003f05270 */
[----:B------:R-:W-:Y:S02]  /*06f0*/  IADD3 R8, PT, PT, R8, 0x20, RZ ;  /* 0x0000002008087810 */ /* 0x000fe40007ffe0ff */
[----:B------:R-:W-:Y:S02]  /*0700*/  IADD3 R13, PT, PT, R13, 0x20, RZ ;  /* 0x000000200d0d7810 */ /* 0x000fe40007ffe0ff */
[----:B------:R-:W-:Y:S02]  /*0710*/  IADD3 R10, PT, PT, R10, 0x20, RZ ;  /* 0x000000200a0a7810 */ /* 0x000fe40007ffe0ff */
[C---:B------:R-:W-:Y:S02]  /*0720*/  LEA R9, R0.reuse, R9, 0x5 ;  /* 0x0000000900097211 */ /* 0x040fe400078e28ff */
[----:B------:R-:W-:Y:S01]  /*0730*/  LEA R11, R0, R11, 0x5 ;  /* 0x0000000b000b7211 */ /* 0x000fe200078e28ff */
[----:B--2---:R-:W-:Y:S01]  /*0740*/  STS.U16 [R6], R28 ;  /* 0x0000001c06007388 */ /* 0x004fe20000000400 */
[----:B------:R-:W-:Y:S06]  /*0750*/  BAR.SYNC.DEFER_BLOCKING 0x0 ;  /* 0x0000000000007b1d */ /* 0x000fec0000010000 */
[----:B------:R-:W-:Y:S04]  /*0760*/  LDS.U16 R27, [R5] ;  /* 0x00000000051b7984 */ /* 0x000fe80000000400 */
[----:B------:R-:W0:Y:S04]  /*0770*/  LDS.64 R16, [R18] ;  /* 0x0000000012107984 */ /* 0x000e280000000a00 */
[----:B------:R-:W1:Y:S04]  /*0780*/  LDS.U16 R29, [R5+0x20] ;  /* 0x00002000051d7984 */ /* 0x000e680000000400 */
[----:B------:R-:W2:Y:S04]  /*0790*/  LDS.U16 R20, [R5+0x40] ;  /* 0x0000400005147984 */ /* 0x000ea80000000400 */
[----:B------:R-:W-:Y:S01]  /*07a0*/  LDS.64 R14, [R18+0x8] ;  /* 0x00000800120e7984 */ /* 0x000fe20000000a00 */
[----:B0-----:R-:W-:-:S03]  /*07b0*/  HFMA2 R27, R16.H0_H0, R27.H0_H0, R22.H0_H0 ;  /* 0x2000001b101b7231 */ /* 0x001fc60000040816 */
[----:B------:R-:W0:Y:S01]  /*07c0*/  LDS.U16 R22, [R5+0x60] ;  /* 0x0000600005167984 */ /* 0x000e220000000400 */
[----:B-1----:R-:W-:-:S03]  /*07d0*/  HFMA2 R29, R16.H1_H1, R29.H0_H0, R27.H0_H0 ;  /* 0x2000001d101d7231 */ /* 0x002fc60000040c1b */
[----:B------:R-:W1:Y:S04]  /*07e0*/  LDS.U16 R16, [R5+0x80] ;  /* 0x0000800005107984 */ /* 0x000e680000000400 */
[----:B------:R-:W3:Y:S01]  /*07f0*/  LDS.U16 R27, [R5+0xa0] ;  /* 0x0000a000051b7984 */ /* 0x000ee20000000400 */
[----:B--2---:R-:W-:-:S03]  /*0800*/  HFMA2 R29, R17.H0_H0, R20.H0_H0, R29.H0_H0 ;  /* 0x20000014111d7231 */ /* 0x004fc6000004081d */
[----:B------:R-:W2:Y:S01]  /*0810*/  LDS.U16 R20, [R5+0xc0] ;  /* 0x0000c00005147984 */ /* 0x000ea20000000400 */
[----:B0-----:R-:W-:-:S03]  /*0820*/  HFMA2 R22, R17.H1_H1, R22.H0_H0, R29.H0_H0 ;  /* 0x2000001611167231 */ /* 0x001fc60000040c1d */
[----:B------:R-:W-:Y:S01]  /*0830*/  LDS.U16 R29, [R5+0x100] ;  /* 0x00010000051d7984 */ /* 0x000fe20000000400 */
[----:B-1----:R-:W-:-:S03]  /*0840*/  HFMA2 R16, R14.H0_H0, R16.H0_H0, R22.H0_H0 ;  /* 0x200000100e107231 */ /* 0x002fc60000040816 */
[----:B------:R-:W0:Y:S01]  /*0850*/  LDS.U16 R22, [R5+0xe0] ;  /* 0x0000e00005167984 */ /* 0x000e220000000400 */
[----:B---3--:R-:W-:-:S03]  /*0860*/  HFMA2 R14, R14.H1_H1, R27.H0_H0, R16.H0_H0 ;  /* 0x2000001b0e0e7231 */ /* 0x008fc60000040c10 */
        /* <DEDUP_REMOVED lines=9> */
[----:B------:R-:W-:Y:S04]  /*0900*/  LDS.U16 R27, [R5+0x180] ;  /* 0x00018000051b7984 */ /* 0x000fe80000000400 */
[----:B------:R-:W1:Y:S01]  /*0910*/  LDS.64 R14, [R18+0x18] ;  /* 0x00001800120e7984 */ /* 0x000e620000000a00 */
[----:B--2---:R-:W-:-:S03]  /*0920*/  HFMA2 R24, R17.H0_H0, R20.H0_H0, R16.H0_H0 ;  /* 0x2000001411187231 */ /* 0x004fc60000040810 */
[----:B------:R-:W2:Y:S04]  /*0930*/  LDS.U16 R16, [R5+0x1c0] ;  /* 0x0001c00005107984 */ /* 0x000ea80000000400 */
[----:B------:R-:W3:Y:S01]  /*0940*/  LDS.U16 R20, [R5+0x1e0] ;  /* 0x0001e00005147984 */ /* 0x000ee20000000400 */
[----:B0-----:R-:W-:-:S04]  /*0950*/  HFMA2 R22, R17.H1_H1, R22.H0_H0, R24.H0_H0 ;  /* 0x2000001611167231 */ /* 0x001fc80000040c18 */
[----:B-1----:R-:W-:-:S04]  /*0960*/  HFMA2 R22, R14.H0_H0, R27.H0_H0, R22.H0_H0 ;  /* 0x2000001b0e167231 */ /* 0x002fc80000040816 */
[----:B------:R-:W-:-:S04]  /*0970*/  HFMA2 R22, R14.H1_H1, R29.H0_H0, R22.H0_H0 ;  /* 0x2000001d0e167231 */ /* 0x000fc80000040c16 */
[----:B--2---:R-:W-:-:S04]  /*0980*/  HFMA2 R16, R15.H0_H0, R16.H0_H0, R22.H0_H0 ;  /* 0x200000100f107231 */ /* 0x004fc80000040816 */
[----:B---3--:R-:W-:Y:S01]  /*0990*/  HFMA2 R20, R15.H1_H1, R20.H0_H0, R16.H0_H0 ;  /* 0x200000140f147231 */ /* 0x008fe20000040c10 */
[----:B------:R-:W-:Y:S06]  /*09a0*/  BAR.SYNC.DEFER_BLOCKING 0x0 ;  /* 0x0000000000007b1d */ /* 0x000fec0000010000 */
[----:B------:R-:W-:Y:S05]  /*09b0*/  @P0 BRA `(.L_x_5) ;  /* 0xfffffff800380947 */ /* 0x000fea000383ffff */
[----:B------:R-:W-:-:S07]  /*09c0*/  LOP3.LUT R7, R19, 0x7fffffe0, RZ, 0xc0, !PT ;  /* 0x7fffffe013077812 */ /* 0x000fce00078ec0ff */
.L_x_4:
[----:B------:R-:W-:-:S13]  /*09d0*/  LOP3.LUT P0, RZ, R19, 0x10, RZ, 0xc0, !PT ;  /* 0x0000001013ff7812 */ /* 0x000fda000780c0ff */
[----:B------:R-:W-:Y:S05]  /*09e0*/  @!P0 BRA `(.L_x_3) ;  /* 0x0000000000dc8947 */ /* 0x000fea0003800000 */
[-C--:B------:R-:W-:Y:S02]  /*09f0*/  IADD3 R10, PT, PT, R3, R7.reuse, RZ ;  /* 0x00000007030a7210 */ /* 0x080fe40007ffe0ff */
[----:B------:R-:W-:Y:S02]  /*0a00*/  IADD3 R13, PT, PT, R2, R7, RZ ;  /* 0x00000007020d7210 */ /* 0x000fe40007ffe0ff */
[----:B------:R-:W-:Y:S02]  /*0a10*/  VIMNMX.U32 R3, PT, PT, R25, R10, !PT ;  /* 0x0000000a19037248 */ /* 0x000fe40007fe0000 */
[-C--:B------:R-:W-:Y:S02]  /*0a20*/  ISETP.GE.U32.AND P0, PT, R13, R0.reuse, PT ;  /* 0x000000000d00720c */ /* 0x080fe40003f06070 */
[-C--:B------:R-:W-:Y:S02]  /*0a30*/  ISETP.GE.U32.AND P1, PT, R3, R0.reuse, PT ;  /* 0x000000000300720c */ /* 0x080fe40003f26070 */
[----:B------:R-:W-:-:S11]  /*0a40*/  ISETP.GE.OR P0, PT, R23, R0, P0 ;  /* 0x000000001700720c */ /* 0x000fd60000706670 */
[----:B------:R-:W0:Y:S01]  /*0a50*/  @!P1 LDC.64 R8, c[0x0][0x380] ;  /* 0x0000e000ff089b82 */ /* 0x000e220000000a00 */
[-C--:B------:R-:W-:Y:S02]  /*0a60*/  @!P1 IMAD R7, R25, R0.reuse, R10 ;  /* 0x0000000019079224 */ /* 0x080fe400078e020a */
[----:B------:R-:W-:-:S05]  /*0a70*/  @!P0 IMAD R13, R13, R0, R23 ;  /* 0x000000000d0d8224 */ /* 0x000fca00078e0217 */
[----:B------:R-:W1:Y:S01]  /*0a80*/  @!P0 LDC.64 R2, c[0x0][0x388] ;  /* 0x0000e200ff028b82 */ /* 0x000e620000000a00 */
[----:B0-----:R-:W-:Y:S01]  /*0a90*/  @!P1 IMAD.WIDE.U32 R8, R7, 0x2, R8 ;  /* 0x0000000207089825 */ /* 0x001fe200078e0008 */
[----:B------:R-:W-:-:S06]  /*0aa0*/  PRMT R7, RZ, 0x7610, R7 ;  /* 0x00007610ff077816 */ /* 0x000fcc0000000007 */
        /* <DEDUP_REMOVED lines=10> */
[----:B------:R-:W3:Y:S04]  /*0b50*/  LDS.U16 R14, [R5+0x60] ;  /* 0x00006000050e7984 */ /* 0x000ee80000000400 */
[----:B------:R-:W-:Y:S04]  /*0b60*/  LDS.U16 R19, [R5+0x80] ;  /* 0x0000800005137984 */ /* 0x000fe80000000400 */
[----:B------:R-:W4:Y:S04]  /*0b70*/  LDS.64 R2, [R18+0x8] ;  /* 0x0000080012027984 */ /* 0x000f280000000a00 */
[----:B------:R-:W5:Y:S04]  /*0b80*/  LDS.U16 R13, [R5+0xa0] ;  /* 0x0000a000050d7984 */ /* 0x000f680000000400 */
[----:B------:R-:W5:Y:S04]  /*0b90*/  LDS.U16 R12, [R5+0xc0] ;  /* 0x0000c000050c7984 */ /* 0x000f680000000400 */
[----:B------:R-:W5:Y:S04]  /*0ba0*/  LDS.U16 R4, [R5+0xe0] ;  /* 0x0000e00005047984 */ /* 0x000f680000000400 */
[----:B------:R-:W-:Y:S04]  /*0bb0*/  LDS.U16 R17, [R5+0x100] ;  /* 0x0001000005117984 */ /* 0x000fe80000000400 */
[----:B------:R-:W5:Y:S01]  /*0bc0*/  LDS.64 R6, [R18+0x10] ;  /* 0x0000100012067984 */ /* 0x000f620000000a00 */
[----:B0-----:R-:W-:-:S03]  /*0bd0*/  HFMA2 R27, R10.H0_H0, R27.H0_H0, R20.H0_H0 ;  /* 0x2000001b0a1b7231 */ /* 0x001fc60000040814 */
[----:B------:R-:W0:Y:S01]  /*0be0*/  LDS.U16 R15, [R5+0x120] ;  /* 0x00012000050f7984 */ /* 0x000e220000000400 */
[----:B-1----:R-:W-:-:S03]  /*0bf0*/  HFMA2 R22, R10.H1_H1, R22.H0_H0, R27.H0_H0 ;  /* 0x200000160a167231 */ /* 0x002fc60000040c1b */
[----:B------:R-:W1:Y:S01]  /*0c00*/  LDS.U16 R16, [R5+0x140] ;  /* 0x0001400005107984 */ /* 0x000e620000000400 */
[----:B--2---:R-:W-:-:S03]  /*0c10*/  HFMA2 R22, R11.H0_H0, R24.H0_H0, R22.H0_H0 ;  /* 0x200000180b167231 */ /* 0x004fc60000040816 */
[----:B------:R-:W2:Y:S01]  /*0c20*/  LDS.U16 R10, [R5+0x160] ;  /* 0x00016000050a7984 */ /* 0x000ea20000000400 */
[----:B---3--:R-:W-:-:S03]  /*0c30*/  HFMA2 R14, R11.H1_H1, R14.H0_H0, R22.H0_H0 ;  /* 0x2000000e0b0e7231 */ /* 0x008fc60000040c16 */
[----:B------:R-:W-:Y:S04]  /*0c40*/  LDS.U16 R21, [R5+0x180] ;  /* 0x0001800005157984 */ /* 0x000fe80000000400 */
[----:B------:R-:W3:Y:S01]  /*0c50*/  LDS.64 R8, [R18+0x18] ;  /* 0x0000180012087984 */ /* 0x000ee20000000a00 */
[----:B----4-:R-:W-:-:S03]  /*0c60*/  HFMA2 R19, R2.H0_H0, R19.H0_H0, R14.H0_H0 ;  /* 0x2000001302137231 */ /* 0x010fc6000004080e */
[----:B------:R-:W4:Y:S04]  /*0c70*/  LDS.U16 R11, [R5+0x1a0] ;  /* 0x0001a000050b7984 */ /* 0x000f280000000400 */
[----:B------:R-:W4:Y:S01]  /*0c80*/  LDS.U16 R14, [R5+0x1c0] ;  /* 0x0001c000050e7984 */ /* 0x000f220000000400 */
[----:B-----5:R-:W-:-:S03]  /*0c90*/  HFMA2 R13, R2.H1_H1, R13.H0_H0, R19.H0_H0 ;  /* 0x2000000d020d7231 */ /* 0x020fc60000040c13 */
[----:B------:R-:W5:Y:S01]  /*0ca0*/  LDS.U16 R20, [R5+0x1e0] ;  /* 0x0001e00005147984 */ /* 0x000f620000000400 */
[----:B------:R-:W-:-:S04]  /*0cb0*/  HFMA2 R2, R3.H0_H0, R12.H0_H0, R13.H0_H0 ;  /* 0x2000000c03027231 */ /* 0x000fc8000004080d */
[----:B------:R-:W-:-:S04]  /*0cc0*/  HFMA2 R3, R3.H1_H1, R4.H0_H0, R2.H0_H0 ;  /* 0x2000000403037231 */ /* 0x000fc80000040c02 */
[----:B------:R-:W-:-:S04]  /*0cd0*/  HFMA2 R3, R6.H0_H0, R17.H0_H0, R3.H0_H0 ;  /* 0x2000001106037231 */ /* 0x000fc80000040803 */
[----:B0-----:R-:W-:-:S04]  /*0ce0*/  HFMA2 R3, R6.H1_H1, R15.H0_H0, R3.H0_H0 ;  /* 0x2000000f06037231 */ /* 0x001fc80000040c03 */
[----:B-1----:R-:W-:-:S04]  /*0cf0*/  HFMA2 R3, R7.H0_H0, R16.H0_H0, R3.H0_H0 ;  /* 0x2000001007037231 */ /* 0x002fc80000040803 */
[----:B--2---:R-:W-:-:S04]  /*0d00*/  HFMA2 R4, R7.H1_H1, R10.H0_H0, R3.H0_H0 ;  /* 0x2000000a07047231 */ /* 0x004fc80000040c03 */
[----:B---3--:R-:W-:-:S04]  /*0d10*/  HFMA2 R4, R8.H0_H0, R21.H0_H0, R4.H0_H0 ;  /* 0x2000001508047231 */ /* 0x008fc80000040804 */
[----:B----4-:R-:W-:-:S04]  /*0d20*/  HFMA2 R7, R8.H1_H1, R11.H0_H0, R4.H0_H0 ;  /* 0x2000000b08077231 */ /* 0x010fc80000040c04 */
[----:B------:R-:W-:-:S04]  /*0d30*/  HFMA2 R7, R9.H0_H0, R14.H0_H0, R7.H0_H0 ;  /* 0x2000000e09077231 */ /* 0x000fc80000040807 */
[----:B-----5:R-:W-:Y:S01]  /*0d40*/  HFMA2 R20, R9.H1_H1, R20.H0_H0, R7.H0_H0 ;  /* 0x2000001409147231 */ /* 0x020fe20000040c07 */
[----:B------:R-:W-:Y:S06]  /*0d50*/  BAR.SYNC.DEFER_BLOCKING 0x0 ;  /* 0x0000000000007b1d */ /* 0x000fec0000010000 */
.L_x_3:
[----:B------:R-:W-:-:S04]  /*0d60*/  VIMNMX R3, PT, PT, R25, R23, !PT ;  /* 0x0000001719037248 */ /* 0x000fc80007fe0100 */
[----:B------:R-:W-:-:S13]  /*0d70*/  ISETP.GE.AND P0, PT, R3, R0, PT ;  /* 0x000000000300720c */ /* 0x000fda0003f06270 */
[----:B------:R-:W-:Y:S05]  /*0d80*/  @P0 EXIT ;  /* 0x000000000000094d */ /* 0x000fea0003800000 */
[----:B------:R-:W0:Y:S01]  /*0d90*/  LDC.64 R2, c[0x0][0x390] ;  /* 0x0000e400ff027b82 */ /* 0x000e220000000a00 */
[----:B------:R-:W-:-:S04]  /*0da0*/  IMAD R23, R25, R0, R23 ;  /* 0x0000000019177224 */ /* 0x000fc800078e0217 */
[----:B0-----:R-:W-:-:S05]  /*0db0*/  IMAD.WIDE R2, R23, 0x2, R2 ;  /* 0x0000000217027825 */ /* 0x001fca00078e0202 */
[----:B------:R-:W-:Y:S01]  /*0dc0*/  STG.E.U16 desc[UR8][R2.64], R20 ;  /* 0x0000001402007986 */ /* 0x000fe2000c101508 */
[----:B------:R-:W-:Y:S05]  /*0dd0*/  EXIT ;  /* 0x000000000000794d */ /* 0x000fea0003800000 */
.L_x_6:
        /* <DEDUP_REMOVED lines=10> */
.L_x_14:


//--------------------- .text._Z11matmul_fp32PKfS0_Pfi --------------------------
	.section	.text._Z11matmul_fp32PKfS0_Pfi,"ax",@progbits
	.align	128
        .global         _Z11matmul_fp32PKfS0_Pfi
        .type           _Z11matmul_fp32PKfS0_Pfi,@function
        .size           _Z11matmul_fp32PKfS0_Pfi,(.L_x_15 - _Z11matmul_fp32PKfS0_Pfi)
        .other          _Z11matmul_fp32PKfS0_Pfi,@"STO_CUDA_ENTRY STV_DEFAULT"
_Z11matmul_fp32PKfS0_Pfi:
.text._Z11matmul_fp32PKfS0_Pfi:
[----:B------:R-:W-:Y:S01]  /*0000*/  LDC R1, c[0x0][0x37c] ;  /* 0x0000df00ff017b82 */ /* 0x000fe20000000800 */
[----:B------:R-:W0:Y:S01]  /*0010*/  LDCU UR4, c[0x0][0x398] ;  /* 0x00007300ff0477ac */ /* 0x000e220008000800 */
[----:B------:R-:W1:Y:S01]  /*0020*/  S2R R2, SR_CTAID.Y ;  /* 0x0000000000027919 */ /* 0x000e620000002600 */
[----:B------:R-:W-:Y:S01]  /*0030*/  HFMA2 R23, -RZ, RZ, 0, 0 ;  /* 0x00000000ff177431 */ /* 0x000fe200000001ff */
        /* <DEDUP_REMOVED lines=11> */
[----:B------:R-:W-:Y:S01]  /*00f0*/  IADD3 R4, PT, PT, R0, 0xf, RZ ;  /* 0x0000000f00047810 */ /* 0x000fe20007ffe0ff */
[----:B------:R-:W-:Y:S01]  /*0100*/  UIADD3 UR5, UPT, UPT, UR4, 0x400, URZ ;  /* 0x0000040004057890 */ /* 0x000fe2000fffe0ff */
[-C--:B------:R-:W-:Y:S01]  /*0110*/  IMAD R17, R7, R0.reuse, R3 ;  /* 0x0000000007117224 */ /* 0x080fe200078e0203 */
[----:B------:R-:W-:Y:S02]  /*0120*/  MOV R23, RZ ;  /* 0x000000ff00177202 */ /* 0x000fe40000000f00 */
[----:B------:R-:W-:Y:S01]  /*0130*/  SHF.R.U32.HI R19, RZ, 0x4, R4 ;  /* 0x00000004ff137819 */ /* 0x000fe20000011604 */
[----:B------:R-:W1:Y:S01]  /*0140*/  LDC R6, c[0x0][0x398] ;  /* 0x0000e600ff067b82 */ /* 0x000e620000000800 */
[----:B------:R-:W-:Y:S02]  /*0150*/  IMAD R17, R8, 0x10, R17 ;  /* 0x0000001008117824 */ /* 0x000fe400078e0211 */
[----:B------:R-:W-:Y:S01]  /*0160*/  IMAD R4, R2, R0, R3 ;  /* 0x0000000002047224 */ /* 0x000fe200078e0203 */
[----:B------:R-:W-:Y:S01]  /*0170*/  IADD3 R19, PT, PT, -R19, RZ, RZ ;  /* 0x000000ff13137210 */ /* 0x000fe20007ffe1ff */
[----:B0-----:R-:W-:-:S02]  /*0180*/  ULEA UR5, UR6, UR5, 0x18 ;  /* 0x0000000506057291 */ /* 0x001fc4000f8ec0ff */
[----:B------:R-:W-:-:S04]  /*0190*/  ULEA UR4, UR6, UR4, 0x18 ;  /* 0x0000000406047291 */ /* 0x000fc8000f8ec0ff */
[----:B------:R-:W-:Y:S02]  /*01a0*/  LEA R20, R3, UR5, 0x2 ;  /* 0x0000000503147c11 */ /* 0x000fe4000f8e10ff */
[----:B------:R-:W-:-:S03]  /*01b0*/  LEA R18, R7, UR4, 0x6 ;  /* 0x0000000407127c11 */ /* 0x000fc6000f8e30ff */
[----:B------:R-:W-:Y:S01]  /*01c0*/  IMAD R16, R7, 0x40, R20 ;  /* 0x0000004007107824 */ /* 0x000fe200078e0214 */
[----:B------:R-:W-:-:S07]  /*01d0*/  LEA R21, R3, R18, 0x2 ;  /* 0x0000001203157211 */ /* 0x000fce00078e10ff */
.L_x_8:
[----:B-1----:R-:W-:Y:S01]  /*01e0*/  MOV R0, R6 ;  /* 0x0000000600007202 */ /* 0x002fe20000000f00 */
[----:B------:R-:W-:Y:S01]  /*01f0*/  HFMA2 R22, -RZ, RZ, 0, 0 ;  /* 0x00000000ff167431 */ /* 0x000fe200000001ff */
[----:B------:R-:W-:Y:S02]  /*0200*/  VIMNMX.U32 R9, PT, PT, R2, R3, !PT ;  /* 0x0000000302097248 */ /* 0x000fe40007fe0000 */
[-C--:B------:R-:W-:Y:S02]  /*0210*/  ISETP.GE.U32.AND P0, PT, R7, R0.reuse, PT ;  /* 0x000000000700720c */ /* 0x080fe40003f06070 */
[-C--:B------:R-:W-:Y:S02]  /*0220*/  ISETP.GE.U32.AND P1, PT, R9, R0.reuse, PT ;  /* 0x000000000900720c */ /* 0x080fe40003f26070 */
[----:B------:R-:W-:Y:S02]  /*0230*/  ISETP.GE.OR P0, PT, R5, R0, P0 ;  /* 0x000000000500720c */ /* 0x000fe40000706670 */
[----:B------:R-:W-:-:S09]  /*0240*/  MOV R27, RZ ;  /* 0x000000ff001b7202 */ /* 0x000fd20000000f00 */
[----:B------:R-:W0:Y:S08]  /*0250*/  @!P1 LDC.64 R10, c[0x0][0x380] ;  /* 0x0000e000ff0a9b82 */ /* 0x000e300000000a00 */
[----:B------:R-:W1:Y:S01]  /*0260*/  @!P0 LDC.64 R8, c[0x0][0x388] ;  /* 0x0000e200ff088b82 */ /* 0x000e620000000a00 */
[----:B0-----:R-:W-:-:S05]  /*0270*/  @!P1 IMAD.WIDE.U32 R10, R4, 0x4, R10 ;  /* 0x00000004040a9825 */ /* 0x001fca00078e000a */
[----:B------:R-:W2:Y:S01]  /*0280*/  @!P1 LDG.E R22, desc[UR8][R10.64] ;  /* 0x000000080a169981 */ /* 0x000ea2000c1e1900 */
[----:B-1----:R-:W-:-:S05]  /*0290*/  @!P0 IMAD.WIDE.U32 R8, R17, 0x4, R8 ;  /* 0x0000000411088825 */ /* 0x002fca00078e0008 */
[----:B------:R-:W3:Y:S01]  /*02a0*/  @!P0 LDG.E R27, desc[UR8][R8.64] ;  /* 0x00000008081b8981 */ /* 0x000ee2000c1e1900 */
[----:B------:R-:W-:-:S05]  /*02b0*/  VIADD R19, R19, 0x1 ;  /* 0x0000000113137836 */ /* 0x000fca0000000000 */
[----:B------:R-:W-:Y:S02]  /*02c0*/  ISETP.NE.AND P0, PT, R19, RZ, PT ;  /* 0x000000ff1300720c */ /* 0x000fe40003f05270 */
[----:B------:R-:W-:Y:S02]  /*02d0*/  IADD3 R3, PT, PT, R3, 0x10, RZ ;  /* 0x0000001003037810 */ /* 0x000fe40007ffe0ff */
[----:B------:R-:W-:Y:S02]  /*02e0*/  IADD3 R7, PT, PT, R7, 0x10, RZ ;  /* 0x0000001007077810 */ /* 0x000fe40007ffe0ff */
[----:B------:R-:W-:Y:S02]  /*02f0*/  IADD3 R4, PT, PT, R4, 0x10, RZ ;  /* 0x0000001004047810 */ /* 0x000fe40007ffe0ff */
[----:B------:R-:W-:Y:S01]  /*0300*/  LEA R17, R0, R17, 0x4 ;  /* 0x0000001100117211 */ /* 0x000fe200078e20ff */
[----:B--2---:R-:W-:Y:S04]  /*0310*/  STS [R21], R22 ;  /* 0x0000001615007388 */ /* 0x004fe80000000800 */
[----:B---3--:R-:W-:Y:S01]  /*0320*/  STS [R16], R27 ;  /* 0x0000001b10007388 */ /* 0x008fe20000000800 */
[----:B------:R-:W-:Y:S06]  /*0330*/  BAR.SYNC.DEFER_BLOCKING 0x0 ;  /* 0x0000000000007b1d */ /* 0x000fec0000010000 */
[----:B------:R-:W-:Y:S04]  /*0340*/  LDS R26, [R20] ;  /* 0x00000000141a7984 */ /* 0x000fe80000000800 */
[----:B------:R-:W0:Y:S04]  /*0350*/  LDS.128 R12, [R18] ;  /* 0x00000000120c7984 */ /* 0x000e280000000c00 */
[----:B------:R-:W1:Y:S04]  /*0360*/  LDS R29, [R20+0x40] ;  /* 0x00004000141d7984 */ /* 0x000e680000000800 */
[----:B------:R-:W2:Y:S04]  /*0370*/  LDS R25, [R20+0x80] ;  /* 0x0000800014197984 */ /* 0x000ea80000000800 */
[----:B------:R-:W3:Y:S04]  /*0380*/  LDS R24, [R20+0xc0] ;  /* 0x0000c00014187984 */ /* 0x000ee80000000800 */
[----:B------:R-:W-:Y:S04]  /*0390*/  LDS.128 R8, [R18+0x10] ;  /* 0x0000100012087984 */ /* 0x000fe80000000c00 */
[----:B------:R-:W-:Y:S04]  /*03a0*/  LDS R22, [R20+0x140] ;  /* 0x0001400014167984 */ /* 0x000fe80000000800 */
[----:B------:R-:W-:Y:S01]  /*03b0*/  LDS R27, [R20+0x200] ;  /* 0x00020000141b7984 */ /* 0x000fe20000000800 */
[----:B0-----:R-:W-:-:S03]  /*03c0*/  FFMA R12, R12, R26, R23 ;  /* 0x0000001a0c0c7223 */ /* 0x001fc60000000017 */
[----:B------:R-:W0:Y:S01]  /*03d0*/  LDS R23, [R20+0x100] ;  /* 0x0001000014177984 */ /* 0x000e220000000800 */
[----:B-1----:R-:W-:-:S03]  /*03e0*/  FFMA R12, R29, R13, R12 ;  /* 0x0000000d1d0c7223 */ /* 0x002fc6000000000c */
[----:B------:R-:W-:Y:S01]  /*03f0*/  LDS R26, [R20+0x1c0] ;  /* 0x0001c000141a7984 */ /* 0x000fe20000000800 */
[----:B--2---:R-:W-:-:S03]  /*0400*/  FFMA R13, R25, R14, R12 ;  /* 0x0000000e190d7223 */ /* 0x004fc6000000000c */
[----:B------:R-:W1:Y:S01]  /*0410*/  LDS R25, [R20+0x180] ;  /* 0x0001800014197984 */ /* 0x000e620000000800 */
[----:B---3--:R-:W-:-:S03]  /*0420*/  FFMA R13, R24, R15, R13 ;  /* 0x0000000f180d7223 */ /* 0x008fc6000000000d */
[----:B------:R-:W-:Y:S01]  /*0430*/  LDS R24, [R20+0x240] ;  /* 0x0002400014187984 */ /* 0x000fe20000000800 */
[----:B0-----:R-:W-:-:S03]  /*0440*/  FFMA R23, R8, R23, R13 ;  /* 0x0000001708177223 */ /* 0x001fc6000000000d */
[----:B------:R-:W0:Y:S01]  /*0450*/  LDS.128 R12, [R18+0x20] ;  /* 0x00002000120c7984 */ /* 0x000e220000000c00 */
[----:B------:R-:W-:-:S03]  /*0460*/  FFMA R22, R22, R9, R23 ;  /* 0x0000000916167223 */ /* 0x000fc60000000017 */
[----:B------:R-:W2:Y:S01]  /*0470*/  LDS R23, [R20+0x280] ;  /* 0x0002800014177984 */ /* 0x000ea20000000800 */
[----:B-1----:R-:W-:-:S03]  /*0480*/  FFMA R25, R25, R10, R22 ;  /* 0x0000000a19197223 */ /* 0x002fc60000000016 */
[----:B------:R-:W1:Y:S01]  /*0490*/  LDS R22, [R20+0x2c0] ;  /* 0x0002c00014167984 */ /* 0x000e620000000800 */
[----:B------:R-:W-:-:S03]  /*04a0*/  FFMA R11, R26, R11, R25 ;  /* 0x0000000b1a0b7223 */ /* 0x000fc60000000019 */
[----:B------:R-:W-:Y:S01]  /*04b0*/  LDS R25, [R20+0x300] ;  /* 0x0003000014197984 */ /* 0x000fe20000000800 */
[----:B0-----:R-:W-:-:S03]  /*04c0*/  FFMA R27, R12, R27, R11 ;  /* 0x0000001b0c1b7223 */ /* 0x001fc6000000000b */
[----:B------:R-:W0:Y:S01]  /*04d0*/  LDS.128 R8, [R18+0x30] ;  /* 0x0000300012087984 */ /* 0x000e220000000c00 */
[----:B------:R-:W-:-:S03]  /*04e0*/  FFMA R24, R24, R13, R27 ;  /* 0x0000000d18187223 */ /* 0x000fc6000000001b */
[----:B------:R-:W3:Y:S04]  /*04f0*/  LDS R27, [R20+0x340] ;  /* 0x00034000141b7984 */ /* 0x000ee80000000800 */
[----:B------:R-:W4:Y:S04]  /*0500*/  LDS R13, [R20+0x380] ;  /* 0x00038000140d7984 */ /* 0x000f280000000800 */
[----:B------:R-:W5:Y:S01]  /*0510*/  LDS R12, [R20+0x3c0] ;  /* 0x0003c000140c7984 */ /* 0x000f620000000800 */
[----:B--2---:R-:W-:-:S04]  /*0520*/  FFMA R23, R23, R14, R24 ;  /* 0x0000000e17177223 */ /* 0x004fc80000000018 */
[----:B-1----:R-:W-:-:S04]  /*0530*/  FFMA R15, R22, R15, R23 ;  /* 0x0000000f160f7223 */ /* 0x002fc80000000017 */
[----:B0-----:R-:W-:-:S04]  /*0540*/  FFMA R8, R8, R25, R15 ;  /* 0x0000001908087223 */ /* 0x001fc8000000000f */
[----:B---3--:R-:W-:-:S04]  /*0550*/  FFMA R8, R27, R9, R8 ;  /* 0x000000091b087223 */ /* 0x008fc80000000008 */
[----:B----4-:R-:W-:-:S04]  /*0560*/  FFMA R13, R13, R10, R8 ;  /* 0x0000000a0d0d7223 */ /* 0x010fc80000000008 */
[----:B-----5:R-:W-:Y:S01]  /*0570*/  FFMA R23, R12, R11, R13 ;  /* 0x0000000b0c177223 */ /* 0x020fe2000000000d */
[----:B------:R-:W-:Y:S06]  /*0580*/  BAR.SYNC.DEFER_BLOCKING 0x0 ;  /* 0x0000000000007b1d */ /* 0x000fec0000010000 */
[----:B------:R-:W-:Y:S05]  /*0590*/  @P0 BRA `(.L_x_8) ;  /* 0xfffffffc00100947 */ /* 0x000fea000383ffff */
.L_x_7:
[----:B------:R-:W-:-:S04]  /*05a0*/  VIMNMX R3, PT, PT, R2, R5, !PT ;  /* 0x0000000502037248 */ /* 0x000fc80007fe0100 */
[----:B------:R-:W-:-:S13]  /*05b0*/  ISETP.GE.AND P0, PT, R3, R0, PT ;  /* 0x000000000300720c */ /* 0x000fda0003f06270 */
[----:B------:R-:W-:Y:S05]  /*05c0*/  @P0 EXIT ;  /* 0x000000000000094d */ /* 0x000fea0003800000 */
[----:B------:R-:W0:Y:S01]  /*05d0*/  LDC.64 R6, c[0x0][0x390] ;  /* 0x0000e400ff067b82 */ /* 0x000e220000000a00 */
[----:B------:R-:W-:-:S04]  /*05e0*/  IMAD R3, R2, R0, R5 ;  /* 0x0000000002037224 */ /* 0x000fc800078e0205 */
[----:B0-----:R-:W-:-:S05]  /*05f0*/  IMAD.WIDE R2, R3, 0x4, R6 ;  /* 0x0000000403027825 */ /* 0x001fca00078e0206 */
[----:B------:R-:W-:Y:S01]  /*0600*/  STG.E desc[UR8][R2.64], R23 ;  /* 0x0000001702007986 */ /* 0x000fe2000c101908 */
[----:B------:R-:W-:Y:S05]  /*0610*/  EXIT ;  /* 0x000000000000794d */ /* 0x000fea0003800000 */
.L_x_9:
        /* <DEDUP_REMOVED lines=14> */
.L_x_15:


//--------------------- .text._Z11matmul_fp64PKdS0_Pdi --------------------------
	.section	.text._Z11matmul_fp64PKdS0_Pdi,"ax",@progbits
	.align	128
        .global         _Z11matmul_fp64PKdS0_Pdi
        .type           _Z11matmul_fp64PKdS0_Pdi,@function
        .size           _Z11matmul_fp64PKdS0_Pdi,(.L_x_16 - _Z11matmul_fp64PKdS0_Pdi)
        .other          _Z11matmul_fp64PKdS0_Pdi,@"STO_CUDA_ENTRY STV_DEFAULT"
_Z11matmul_fp64PKdS0_Pdi:
.text._Z11matmul_fp64PKdS0_Pdi:
[----:B------:R-:W-:Y:S01]  /*0000*/  LDC R1, c[0x0][0x37c] ;  /* 0x0000df00ff017b82 */ /* 0x000fe20000000800 */
[----:B------:R-:W0:Y:S01]  /*0010*/  LDCU UR4, c[0x0][0x398] ;  /* 0x00007300ff0477ac */ /* 0x000e220008000800 */
[----:B------:R-:W1:Y:S01]  /*0020*/  S2R R20, SR_CTAID.Y ;  /* 0x0000000000147919 */ /* 0x000e620000002600 */
[----:B------:R-:W-:Y:S01]  /*0030*/  CS2R R10, SRZ ;  /* 0x00000000000a7805 */ /* 0x000fe2000001ff00 */
[----:B------:R-:W2:Y:S01]  /*0040*/  LDCU.64 UR8, c[0x0][0x358] ;  /* 0x00006b00ff0877ac */ /* 0x000ea20008000a00 */
[----:B------:R-:W1:Y:S01]  /*0050*/  S2R R18, SR_TID.Y ;  /* 0x0000000000127919 */ /* 0x000e620000002200 */
[----:B------:R-:W3:Y:S01]  /*0060*/  S2R R4, SR_CTAID.X ;  /* 0x0000000000047919 */ /* 0x000ee20000002500 */
[----:B------:R-:W3:Y:S01]  /*0070*/  S2R R19, SR_TID.X ;  /* 0x0000000000137919 */ /* 0x000ee20000002100 */
[----:B0-----:R-:W-:-:S05]  /*0080*/  IMAD.U32 R6, RZ, RZ, UR4 ;  /* 0x00000004ff067e24 */ /* 0x001fca000f8e00ff */
[----:B------:R-:W-:Y:S01]  /*0090*/  ISETP.GE.AND P0, PT, R6, 0x1, PT ;  /* 0x000000010600780c */ /* 0x000fe20003f06270 */
[----:B-1----:R-:W-:Y:S02]  /*00a0*/  IMAD R20, R20, 0x10, R18 ;  /* 0x0000001014147824 */ /* 0x002fe400078e0212 */
[----:B---3--:R-:W-:-:S10]  /*00b0*/  IMAD R21, R4, 0x10, R19 ;  /* 0x0000001004157824 */ /* 0x008fd400078e0213 */
[----:B--2---:R-:W-:Y:S05]  /*00c0*/  @!P0 BRA `(.L_x_10) ;  /* 0x0000000400448947 */ /* 0x004fea0003800000 */
[----:B------:R-:W0:Y:S01]  /*00d0*/  S2UR UR6, SR_CgaCtaId ;  /* 0x00000000000679c3 */ /* 0x000e220000008800 */
[----:B------:R-:W-:Y:S01]  /*00e0*/  UMOV UR4, 0x400 ;  /* 0x0000040000047882 */ /* 0x000fe20000000000 */
[----:B------:R-:W-:Y:S01]  /*00f0*/  IADD3 R2, PT, PT, R6, 0xf, RZ ;  /* 0x0000000f06027810 */ /* 0x000fe20007ffe0ff */
[----:B------:R-:W-:Y:S01]  /*0100*/  UIADD3 UR5, UPT, UPT, UR4, 0x800, URZ ;  /* 0x0000080004057890 */ /* 0x000fe2000fffe0ff */
[-CC-:B------:R-:W-:Y:S01]  /*0110*/  IMAD R17, R18, R6.reuse, R19.reuse ;  /* 0x0000000612117224 */ /* 0x180fe200078e0213 */
[----:B------:R-:W-:Y:S02]  /*0120*/  CS2R R10, SRZ ;  /* 0x00000000000a7805 */ /* 0x000fe4000001ff00 */
        /* <DEDUP_REMOVED lines=11> */
.L_x_11:
[----:B-1----:R-:W-:Y:S01]  /*01e0*/  IMAD.MOV.U32 R6, RZ, RZ, R0 ;  /* 0x000000ffff067224 */ /* 0x002fe200078e0000 */
[----:B------:R-:W-:Y:S02]  /*01f0*/  VIMNMX.U32 R9, PT, PT, R20, R19, !PT ;  /* 0x0000001314097248 */ /* 0x000fe40007fe0000 */
[----:B------:R-:W-:Y:S02]  /*0200*/  CS2R R28, SRZ ;  /* 0x00000000001c7805 */ /* 0x000fe4000001ff00 */
[----:B------:R-:W-:Y:S02]  /*0210*/  CS2R R26, SRZ ;  /* 0x00000000001a7805 */ /* 0x000fe4000001ff00 */
[-C--:B------:R-:W-:Y:S02]  /*0220*/  ISETP.GE.U32.AND P0, PT, R18, R6.reuse, PT ;  /* 0x000000061200720c */ /* 0x080fe40003f06070 */
[-C--:B------:R-:W-:Y:S02]  /*0230*/  ISETP.GE.U32.AND P1, PT, R9, R6.reuse, PT ;  /* 0x000000060900720c */ /* 0x080fe40003f26070 */
[----:B------:R-:W-:-:S11]  /*0240*/  ISETP.GE.OR P0, PT, R21, R6, P0 ;  /* 0x000000061500720c */ /* 0x000fd60000706670 */
[----:B------:R-:W0:Y:S08]  /*0250*/  @!P1 LDC.64 R12, c[0x0][0x380] ;  /* 0x0000e000ff0c9b82 */ /* 0x000e300000000a00 */
[----:B------:R-:W1:Y:S01]  /*0260*/  @!P0 LDC.64 R8, c[0x0][0x388] ;  /* 0x0000e200ff088b82 */ /* 0x000e620000000a00 */
[----:B0-----:R-:W-:-:S05]  /*0270*/  @!P1 IMAD.WIDE.U32 R14, R7, 0x8, R12 ;  /* 0x00000008070e9825 */ /* 0x001fca00078e000c */
[----:B------:R-:W2:Y:S01]  /*0280*/  @!P1 LDG.E.64 R28, desc[UR8][R14.64] ;  /* 0x000000080e1c9981 */ /* 0x000ea2000c1e1b00 */
[----:B-1----:R-:W-:-:S05]  /*0290*/  @!P0 IMAD.WIDE.U32 R8, R17, 0x8, R8 ;  /* 0x0000000811088825 */ /* 0x002fca00078e0008 */
[----:B------:R-:W3:Y:S04]  /*02a0*/  @!P0 LDG.E.64 R26, desc[UR8][R8.64] ;  /* 0x00000008081a8981 */ /* 0x000ee8000c1e1b00 */
[----:B--2---:R-:W-:Y:S04]  /*02b0*/  STS.64 [R4], R28 ;  /* 0x0000001c04007388 */ /* 0x004fe80000000a00 */
[----:B---3--:R-:W-:Y:S01]  /*02c0*/  STS.64 [R2], R26 ;  /* 0x0000001a02007388 */ /* 0x008fe20000000a00 */
[----:B------:R-:W-:Y:S06]  /*02d0*/  BAR.SYNC.DEFER_BLOCKING 0x0 ;  /* 0x0000000000007b1d */ /* 0x000fec0000010000 */
[----:B------:R-:W-:Y:S04]  /*02e0*/  LDS.64 R24, [R3] ;  /* 0x0000000003187984 */ /* 0x000fe80000000a00 */
[----:B------:R-:W0:Y:S04]  /*02f0*/  LDS.128 R12, [R5] ;  /* 0x00000000050c7984 */ /* 0x000e280000000c00 */
[----:B------:R-:W1:Y:S01]  /*0300*/  LDS.64 R22, [R3+0x80] ;  /* 0x0000800003167984 */ /* 0x000e620000000a00 */
[----:B0-----:R-:W-:-:S03]  /*0310*/  DFMA R24, R12, R24, R10 ;  /* 0x000000180c18722b */ /* 0x001fc6000000000a */
[----:B------:R-:W-:Y:S04]  /*0320*/  LDS.64 R12, [R3+0x100] ;  /* 0x00010000030c7984 */ /* 0x000fe80000000a00 */
[----:B------:R-:W0:Y:S01]  /*0330*/  LDS.128 R8, [R5+0x10] ;  /* 0x0000100005087984 */ /* 0x000e220000000c00 */
[----:B-1----:R-:W-:-:S03]  /*0340*/  DFMA R14, R22, R14, R24 ;  /* 0x0000000e160e722b */ /* 0x002fc60000000018 */
[----:B------:R-:W1:Y:S04]  /*0350*/  LDS.64 R22, [R3+0x180] ;  /* 0x0001800003167984 */ /* 0x000e680000000a00 */
[----:B------:R-:W-:Y:S01]  /*0360*/  LDS.64 R24, [R3+0x200] ;  /* 0x0002000003187984 */ /* 0x000fe20000000a00 */
[----:B0-----:R-:W-:-:S03]  /*0370*/  DFMA R8, R8, R12, R14 ;  /* 0x0000000c0808722b */ /* 0x001fc6000000000e */
[----:B------:R-:W0:Y:S05]  /*0380*/  LDS.128 R12, [R5+0x20] ;  /* 0x00002000050c7984 */ /* 0x000e2a0000000c00 */
[----:B-1----:R-:W-:Y:S01]  /*0390*/  DFMA R8, R22, R10, R8 ;  /* 0x0000000a1608722b */ /* 0x002fe20000000008 */
[----:B------:R-:W1:Y:S07]  /*03a0*/  LDS.64 R22, [R3+0x280] ;  /* 0x0002800003167984 */ /* 0x000e6e0000000a00 */
[----:B0-----:R-:W-:Y:S01]  /*03b0*/  DFMA R24, R12, R24, R8 ;  /* 0x000000180c18722b */ /* 0x001fe20000000008 */
[----:B------:R-:W-:Y:S04]  /*03c0*/  LDS.64 R12, [R3+0x300] ;  /* 0x00030000030c7984 */ /* 0x000fe80000000a00 */
[----:B------:R-:W0:Y:S03]  /*03d0*/  LDS.128 R8, [R5+0x30] ;  /* 0x0000300005087984 */ /* 0x000e260000000c00 */
[----:B-1----:R-:W-:Y:S01]  /*03e0*/  DFMA R14, R22, R14, R24 ;  /* 0x0000000e160e722b */ /* 0x002fe20000000018 */
[----:B------:R-:W1:Y:S04]  /*03f0*/  LDS.64 R22, [R3+0x380] ;  /* 0x0003800003167984 */ /* 0x000e680000000a00 */
[----:B------:R-:W-:Y:S03]  /*0400*/  LDS.64 R24, [R3+0x400] ;  /* 0x0004000003187984 */ /* 0x000fe60000000a00 */
[----:B0-----:R-:W-:-:S02]  /*0410*/  DFMA R8, R8, R12, R14 ;  /* 0x0000000c0808722b */ /* 0x001fc4000000000e */
[----:B------:R-:W0:Y:S06]  /*0420*/  LDS.128 R12, [R5+0x40] ;  /* 0x00004000050c7984 */ /* 0x000e2c0000000c00 */
        /* <DEDUP_REMOVED lines=16> */
[----:B------:R-:W1:Y:S01]  /*0530*/  LDS.64 R14, [R3+0x780] ;  /* 0x00078000030e7984 */ /* 0x000e620000000a00 */
[----:B------:R-:W-:Y:S01]  /*0540*/  IADD3 R16, PT, PT, R16, 0x1, RZ ;  /* 0x0000000110107810 */ /* 0x000fe20007ffe0ff */
[----:B------:R-:W-:Y:S03]  /*0550*/  BAR.SYNC.DEFER_BLOCKING 0x0 ;  /* 0x0000000000007b1d */ /* 0x000fe60000010000 */
[----:B------:R-:W-:Y:S01]  /*0560*/  ISETP.NE.AND P0, PT, R16, RZ, PT ;  /* 0x000000ff1000720c */ /* 0x000fe20003f05270 */
[----:B------:R-:W-:Y:S01]  /*0570*/  VIADD R19, R19, 0x10 ;  /* 0x0000001013137836 */ /* 0x000fe20000000000 */
[----:B------:R-:W-:Y:S01]  /*0580*/  IADD3 R7, PT, PT, R7, 0x10, RZ ;  /* 0x0000001007077810 */ /* 0x000fe20007ffe0ff */
[----:B------:R-:W-:-:S02]  /*0590*/  VIADD R18, R18, 0x10 ;  /* 0x0000001012127836 */ /* 0x000fc40000000000 */
[----:B------:R-:W-:Y:S01]  /*05a0*/  IMAD R17, R6, 0x10, R17 ;  /* 0x0000001006117824 */ /* 0x000fe200078e0211 */
[----:B0-----:R-:W-:-:S08]  /*05b0*/  DFMA R8, R8, R12, R22 ;  /* 0x0000000c0808722b */ /* 0x001fd00000000016 */
[----:B-1----:R-:W-:Y:S01]  /*05c0*/  DFMA R10, R14, R10, R8 ;  /* 0x0000000a0e0a722b */ /* 0x002fe20000000008 */
[----:B------:R-:W-:Y:S10]  /*05d0*/  @P0 BRA `(.L_x_11) ;  /* 0xfffffffc00000947 */ /* 0x000ff4000383ffff */
.L_x_10:
[----:B------:R-:W-:-:S04]  /*05e0*/  VIMNMX R3, PT, PT, R20, R21, !PT ;  /* 0x0000001514037248 */ /* 0x000fc80007fe0100 */
[----:B------:R-:W-:-:S13]  /*05f0*/  ISETP.GE.AND P0, PT, R3, R6, PT ;  /* 0x000000060300720c */ /* 0x000fda0003f06270 */
[----:B------:R-:W-:Y:S05]  /*0600*/  @P0 EXIT ;  /* 0x000000000000094d */ /* 0x000fea0003800000 */
[----:B------:R-:W0:Y:S01]  /*0610*/  LDC.64 R2, c[0x0][0x390] ;  /* 0x0000e400ff027b82 */ /* 0x000e220000000a00 */
[----:B------:R-:W-:-:S04]  /*0620*/  IMAD R21, R20, R6, R21 ;  /* 0x0000000614157224 */ /* 0x000fc800078e0215 */
[----:B0-----:R-:W-:-:S05]  /*0630*/  IMAD.WIDE R2, R21, 0x8, R2 ;  /* 0x0000000815027825 */ /* 0x001fca00078e0202 */
[----:B------:R-:W-:Y:S01]  /*0640*/  STG.E.64 desc[UR8][R2.64], R10 ;  /* 0x0000000a02007986 */ /* 0x000fe2000c101b08 */
[----:B------:R-:W-:Y:S05]  /*0650*/  EXIT ;  /* 0x000000000000794d */ /* 0x000fea0003800000 */
.L_x_12:
        /* <DEDUP_REMOVED lines=10> */
.L_x_16:


//--------------------- .nv.shared._Z10matmul_fp8PK13__nv_fp8_e4m3S1_PS_i --------------------------
	.section	.nv.shared._Z10matmul_fp8PK13__nv_fp8_e4m3S1_PS_i,"aw",@nobits
	.sectionflags	@""
	.align	4
.nv.shared._Z10matmul_fp8PK13__nv_fp8_e4m3S1_PS_i:
	.zero		3072


//--------------------- .nv.shared.reserved.0     --------------------------
	.section	.nv.shared.reserved.0,"aw",@nobits
	.weak		__nv_reservedSMEM_offset_0_alias
	.size		__nv_reservedSMEM_offset_0_alias, 0, 64
	.other		__nv_reservedSMEM_offset_0_alias,@"STO_CUDA_RESERVED_SHARED STV_DEFAULT"
__nv_reservedSMEM_offset_0_alias:
	.zero		0
	.zero		64


//--------------------- .nv.shared._Z11matmul_fp16PK6__halfS1_PS_i --------------------------
	.section	.nv.shared._Z11matmul_fp16PK6__halfS1_PS_i,"aw",@nobits
	.sectionflags	@""
	.align	2
.nv.shared._Z11matmul_fp16PK6__halfS1_PS_i:
	.zero		2048


//--------------------- .nv.shared._Z11matmul_fp32PKfS0_Pfi --------------------------
	.section	.nv.shared._Z11matmul_fp32PKfS0_Pfi,"aw",@nobits
	.sectionflags	@""
	.align	4
.nv.shared._Z11matmul_fp32PKfS0_Pfi:
	.zero		3072


//--------------------- .nv.shared._Z11matmul_fp64PKdS0_Pdi --------------------------
	.section	.nv.shared._Z11matmul_fp64PKdS0_Pdi,"aw",@nobits
	.sectionflags	@""
	.align	8
.nv.shared._Z11matmul_fp64PKdS0_Pdi:
	.zero		5120


//--------------------- .nv.constant0._Z10matmul_fp8PK13__nv_fp8_e4m3S1_PS_i --------------------------
	.section	.nv.constant0._Z10matmul_fp8PK13__nv_fp8_e4m3S1_PS_i,"a",@progbits
	.sectionflags	@""
	.align	4
.nv.constant0._Z10matmul_fp8PK13__nv_fp8_e4m3S1_PS_i:
	.zero		924


//--------------------- .nv.constant0._Z11matmul_fp16PK6__halfS1_PS_i --------------------------
	.section	.nv.constant0._Z11matmul_fp16PK6__halfS1_PS_i,"a",@progbits
	.sectionflags	@""
	.align	4
.nv.constant0._Z11matmul_fp16PK6__halfS1_PS_i:
	.zero		924


//--------------------- .nv.constant0._Z11matmul_fp32PKfS0_Pfi --------------------------
	.section	.nv.constant0._Z11matmul_fp32PKfS0_Pfi,"a",@progbits
	.sectionflags	@""
	.align	4
.nv.constant0._Z11matmul_fp32PKfS0_Pfi:
	.zero		924


//--------------------- .nv.constant0._Z11matmul_fp64PKdS0_Pdi --------------------------
	.section	.nv.constant0._Z11matmul_fp64PKdS0_Pdi,"a",@progbits
	.sectionflags	@""
	.align	4
.nv.constant0._Z11matmul_fp64PKdS0_Pdi:
	.zero		924


//--------------------- SYMBOLS --------------------------

	.type		.nv.reservedSmem.offset0,@object
	.size		.nv.reservedSmem.offset0,0x4
	.type		.nv.reservedSmem.cap,@object
	.size		.nv.reservedSmem.cap,0x4
